def gluon_wgmma(
    a_ptr,
    b_ptr,
    c_ptr,
    M,
    N,
    K,
    stride_am,
    stride_bk,
    stride_cm,
    BLOCK_M: gl.constexpr,
    BLOCK_N: gl.constexpr,
    BLOCK_K: gl.constexpr,
    DTYPE: gl.constexpr,
    A_LAYOUT: gl.constexpr,
    B_LAYOUT: gl.constexpr,
    C_LAYOUT: gl.constexpr,
    B_SHAPE: gl.constexpr,
    TRANS_B: gl.constexpr,
    NUM_BUFFERS: gl.constexpr,
    NUM_WARPS: gl.constexpr,
):
    a_desc = tma.make_tensor_descriptor(
        a_ptr, [M, K], [stride_am, 1], [BLOCK_M, BLOCK_K], A_LAYOUT
    )
    b_desc = tma.make_tensor_descriptor(
        b_ptr,
        [N, K] if TRANS_B else [K, N],
        [stride_bk, 1],
        B_SHAPE,
        B_LAYOUT,
    )
    c_desc = tma.make_tensor_descriptor(
        c_ptr, [M, N], [stride_cm, 1], [BLOCK_M, BLOCK_N], C_LAYOUT
    )

    a_bufs = gl.allocate_shared_memory(
        DTYPE, [NUM_BUFFERS, BLOCK_M, BLOCK_K], A_LAYOUT
    )
    b_bufs = gl.allocate_shared_memory(DTYPE, [NUM_BUFFERS] + B_SHAPE, B_LAYOUT)

    pid_m = gl.program_id(0)
    pid_n = gl.program_id(1)
    off_m = pid_m * BLOCK_M
    off_n = pid_n * BLOCK_N

    mma_layout: gl.constexpr = pick_wgmma_layout(DTYPE, BLOCK_M, BLOCK_N, NUM_WARPS)
    acc = warpgroup_mma_init(
        gl.zeros((BLOCK_M, BLOCK_N), dtype=gl.float32, layout=mma_layout)
    )

    bars = gl.allocate_shared_memory(
        gl.int64, [NUM_BUFFERS, 1], mbarrier.MBarrierLayout()
    )
    for i in gl.static_range(NUM_BUFFERS):
        mbarrier.init(bars.index(i), count=1)
    idx = 0
    phase = 0

    for k in range(0, K, BLOCK_K):
        a = a_bufs.index(idx)
        b = b_bufs.index(idx)
        bar = bars.index(idx)
        mbarrier.expect(bar, a_desc.block_type.nbytes + b_desc.block_type.nbytes)
        tma.async_copy_global_to_shared(a_desc, [off_m, k], bar, a)
        tma.async_copy_global_to_shared(
            b_desc, [off_n, k] if TRANS_B else [k, off_n], bar, b
        )
        mbarrier.wait(bar, phase=phase)

        if TRANS_B:
            b = b.permute((1, 0))
        acc = warpgroup_mma_wait(num_outstanding=0, deps=(acc,))
        acc = warpgroup_mma(a, b, acc, is_async=True)

        idx += 1
        if idx == NUM_BUFFERS:
            idx = 0
            phase ^= 1

    acc = warpgroup_mma_wait(num_outstanding=0, deps=(acc,))
    for i in gl.static_range(NUM_BUFFERS):
        mbarrier.invalidate(bars.index(i))

    c_smem = gl.allocate_shared_memory(DTYPE, [BLOCK_M, BLOCK_N], C_LAYOUT)
    c_smem.store(acc.to(DTYPE))
    fence_async_shared()
    tma.async_copy_shared_to_global(c_desc, [off_m, off_n], c_smem)
    tma.store_wait(pendings=0)

# config = {"BLOCK_K": 32, "BLOCK_M": 64, "BLOCK_N": 256, "arch": "sm_90", "dtype": "fp8e4m3", "num_buffers": 1, "num_warps": 4, "trans_b": 1}
# arch = sm_90


// ===== COMPILED SASS (sm_90a) =====

	.target	sm_90a

	.elftype	@"ET_EXEC"


//--------------------- .note.nv.tkinfo           --------------------------
	.section	.note.nv.tkinfo,"",@"SHT_NOTE"
	.sectionflags	@"SHF_NOTE_NV_TKINFO"
	.tkinfo
        /*0018*/ 	.word	0x00000002
        /*0030*/ 	.string	""
        /*0030*/ 	.string	"ptxas"
        /*0030*/ 	.string	"Cuda compilation tools, release 13.0, V13.0.88"
        /*0030*/ 	.string	"Build cuda_13.0.r13.0/compiler.36424714_0"
        /*0030*/ 	.string	"-v  -suppress-debug-info  -lineinfo  -arch sm_90a "



//--------------------- .note.nv.cuinfo           --------------------------
	.section	.note.nv.cuinfo,"",@"SHT_NOTE"
	.sectionflags	@"SHF_NOTE_NV_CUINFO"
        /*0018*/ 	.short	0x0002
        /*001a*/ 	.short	0x005a
        /*001c*/ 	.short	0x0082
	.zero		2


//--------------------- .nv.info                  --------------------------
	.section	.nv.info,"",@"SHT_CUDA_INFO"
	.align	4


	//----- nvinfo : EIATTR_REGCOUNT
	.align		4
        /*0000*/ 	.byte	0x04, 0x2f
        /*0002*/ 	.short	(.L_1 - .L_0)
	.align		4
.L_0:
        /*0004*/ 	.word	index@(gluon_wgmma)
        /*0008*/ 	.word	0x0000009a


	//----- nvinfo : EIATTR_FRAME_SIZE
	.align		4
.L_1:
        /*000c*/ 	.byte	0x04, 0x11
        /*000e*/ 	.short	(.L_3 - .L_2)
	.align		4
.L_2:
        /*0010*/ 	.word	index@(gluon_wgmma)
        /*0014*/ 	.word	0x00000000


	//----- nvinfo : EIATTR_MIN_STACK_SIZE
	.align		4
.L_3:
        /*0018*/ 	.byte	0x04, 0x12
        /*001a*/ 	.short	(.L_5 - .L_4)
	.align		4
.L_4:
        /*001c*/ 	.word	index@(gluon_wgmma)
        /*0020*/ 	.word	0x00000000
.L_5:


//--------------------- .nv.compat                --------------------------
	.section	.nv.compat,"",@"SHT_CUDA_COMPAT_INFO"
	.align	4
        /*0000*/ 	.byte	0x02, 0x09, 0x01, 0x00, 0x02, 0x02, 0x04, 0x00, 0x02, 0x05, 0x05, 0x00, 0x03, 0x07, 0x01, 0x01
        /*0010*/ 	.byte	0x02, 0x03, 0x03, 0x00, 0x02, 0x06, 0x01, 0x00, 0x04, 0x0b, 0x08, 0x00, 0x00, 0x00, 0x00, 0x00
        /*0020*/ 	.byte	0x00, 0x00, 0x00, 0x00


//--------------------- .nv.info.gluon_wgmma      --------------------------
	.section	.nv.info.gluon_wgmma,"",@"SHT_CUDA_INFO"
	.sectionflags	@""
	.align	4


	//----- nvinfo : EIATTR_CUDA_API_VERSION
	.align		4
        /*0000*/ 	.byte	0x04, 0x37
        /*0002*/ 	.short	(.L_7 - .L_6)
.L_6:
        /*0004*/ 	.word	0x00000082


	//----- nvinfo : EIATTR_KPARAM_INFO
	.align		4
.L_7:
        /*0008*/ 	.byte	0x04, 0x17
        /*000a*/ 	.short	(.L_9 - .L_8)
.L_8:
        /*000c*/ 	.word	0x00000000
        /*0010*/ 	.short	0x000a
        /*0012*/ 	.short	0x0048
        /*0014*/ 	.byte	0x00, 0xf4, 0x21, 0x00


	//----- nvinfo : EIATTR_KPARAM_INFO
	.align		4
.L_9:
        /*0018*/ 	.byte	0x04, 0x17
        /*001a*/ 	.short	(.L_11 - .L_10)
.L_10:
        /*001c*/ 	.word	0x00000000
        /*0020*/ 	.short	0x0009
        /*0022*/ 	.short	0x0040
        /*0024*/ 	.byte	0x00, 0xf4, 0x21, 0x00


	//----- nvinfo : EIATTR_KPARAM_INFO
	.align		4
.L_11:
        /*0028*/ 	.byte	0x04, 0x17
        /*002a*/ 	.short	(.L_13 - .L_12)
.L_12:
        /*002c*/ 	.word	0x00000000
        /*0030*/ 	.short	0x0008
        /*0032*/ 	.short	0x0038
        /*0034*/ 	.byte	0x00, 0xf0, 0x21, 0x00


	//----- nvinfo : EIATTR_KPARAM_INFO
	.align		4
.L_13:
        /*0038*/ 	.byte	0x04, 0x17
        /*003a*/ 	.short	(.L_15 - .L_14)
.L_14:
        /*003c*/ 	.word	0x00000000
        /*0040*/ 	.short	0x0007
        /*0042*/ 	.short	0x0030
        /*0044*/ 	.byte	0x00, 0xf0, 0x21, 0x00


	//----- nvinfo : EIATTR_KPARAM_INFO
	.align		4
.L_15:
        /*0048*/ 	.byte	0x04, 0x17
        /*004a*/ 	.short	(.L_17 - .L_16)
.L_16:
        /*004c*/ 	.word	0x00000000
        /*0050*/ 	.short	0x0006
        /*0052*/ 	.short	0x0028
        /*0054*/ 	.byte	0x00, 0xf0, 0x21, 0x00


	//----- nvinfo : EIATTR_KPARAM_INFO
	.align		4
.L_17:
        /*0058*/ 	.byte	0x04, 0x17
        /*005a*/ 	.short	(.L_19 - .L_18)
.L_18:
        /*005c*/ 	.word	0x00000000
        /*0060*/ 	.short	0x0005
        /*0062*/ 	.short	0x0020
        /*0064*/ 	.byte	0x00, 0xf0, 0x11, 0x00


	//----- nvinfo : EIATTR_KPARAM_INFO
	.align		4
.L_19:
        /*0068*/ 	.byte	0x04, 0x17
        /*006a*/ 	.short	(.L_21 - .L_20)
.L_20:
        /*006c*/ 	.word	0x00000000
        /*0070*/ 	.short	0x0004
        /*0072*/ 	.short	0x001c
        /*0074*/ 	.byte	0x00, 0xf0, 0x11, 0x00


	//----- nvinfo : EIATTR_KPARAM_INFO
	.align		4
.L_21:
        /*0078*/ 	.byte	0x04, 0x17
        /*007a*/ 	.short	(.L_23 - .L_22)
.L_22:
        /*007c*/ 	.word	0x00000000
        /*0080*/ 	.short	0x0003
        /*0082*/ 	.short	0x0018
        /*0084*/ 	.byte	0x00, 0xf0, 0x11, 0x00


	//----- nvinfo : EIATTR_KPARAM_INFO
	.align		4
.L_23:
        /*0088*/ 	.byte	0x04, 0x17
        /*008a*/ 	.short	(.L_25 - .L_24)
.L_24:
        /*008c*/ 	.word	0x00000000
        /*0090*/ 	.short	0x0002
        /*0092*/ 	.short	0x0010
        /*0094*/ 	.byte	0x00, 0xf4, 0x21, 0x00


	//----- nvinfo : EIATTR_KPARAM_INFO
	.align		4
.L_25:
        /*0098*/ 	.byte	0x04, 0x17
        /*009a*/ 	.short	(.L_27 - .L_26)
.L_26:
        /*009c*/ 	.word	0x00000000
        /*00a0*/ 	.short	0x0001
        /*00a2*/ 	.short	0x0008
        /*00a4*/ 	.byte	0x00, 0xf4, 0x21, 0x00


	//----- nvinfo : EIATTR_KPARAM_INFO
	.align		4
.L_27:
        /*00a8*/ 	.byte	0x04, 0x17
        /*00aa*/ 	.short	(.L_29 - .L_28)
.L_28:
        /*00ac*/ 	.word	0x00000000
        /*00b0*/ 	.short	0x0000
        /*00b2*/ 	.short	0x0000
        /*00b4*/ 	.byte	0x00, 0xf4, 0x21, 0x00


	//----- nvinfo : EIATTR_SPARSE_MMA_MASK
	.align		4
.L_29:
        /*00b8*/ 	.byte	0x03, 0x50
        /*00ba*/ 	.short	0x0000


	//----- nvinfo : EIATTR_MAXREG_COUNT
	.align		4
        /*00bc*/ 	.byte	0x03, 0x1b
        /*00be*/ 	.short	0x00ff


	//----- nvinfo : EIATTR_NUM_BARRIERS
	.align		4
        /*00c0*/ 	.byte	0x02, 0x4c
        /*00c2*/ 	.byte	0x01
	.zero		1


	//----- nvinfo : EIATTR_MERCURY_ISA_VERSION
	.align		4
        /*00c4*/ 	.byte	0x03, 0x5f
        /*00c6*/ 	.short	0x0101


	//----- nvinfo : EIATTR_INT_WARP_WIDE_INSTR_OFFSETS
	.align		4
        /*00c8*/ 	.byte	0x04, 0x31
        /*00ca*/ 	.short	(.L_31 - .L_30)


	//   ....[0]....
.L_30:
        /*00cc*/ 	.word	0x000015c0


	//   ....[1]....
        /*00d0*/ 	.word	0x00001650


	//   ....[2]....
        /*00d4*/ 	.word	0x00001bf0


	//   ....[3]....
        /*00d8*/ 	.word	0x00001c00


	//   ....[4]....
        /*00dc*/ 	.word	0x00001c10


	//   ....[5]....
        /*00e0*/ 	.word	0x00001c20


	//   ....[6]....
        /*00e4*/ 	.word	0x00002040


	//   ....[7]....
        /*00e8*/ 	.word	0x00002080


	//----- nvinfo : EIATTR_COOP_GROUP_MASK_REGIDS
	.align		4
.L_31:
        /*00ec*/ 	.byte	0x04, 0x29
        /*00ee*/ 	.short	(.L_33 - .L_32)


	//   ....[0]....
.L_32:
        /*00f0*/ 	.word	0xffffffff


	//   ....[1]....
        /*00f4*/ 	.word	0xffffffff


	//   ....[2]....
        /*00f8*/ 	.word	0xffffffff


	//----- nvinfo : EIATTR_COOP_GROUP_INSTR_OFFSETS
	.align		4
.L_33:
        /*00fc*/ 	.byte	0x04, 0x28
        /*00fe*/ 	.short	(.L_35 - .L_34)


	//   ....[0]....
.L_34:
        /*0100*/ 	.word	0x00000140


	//   ....[1]....
        /*0104*/ 	.word	0x00000700


	//   ....[2]....
        /*0108*/ 	.word	0x00000cf0


	//----- nvinfo : EIATTR_MBARRIER_INSTR_OFFSETS
	.align		4
.L_35:
        /*010c*/ 	.byte	0x04, 0x39
        /*010e*/ 	.short	(.L_37 - .L_36)


	//   ....[0]....
.L_36:
        /*0110*/ 	.word	0x000016d0
        /*0114*/ 	.word	0x000000ff
        /*0118*/ 	.word	0x00002800
        /*011c*/ 	.short	0x0100
        /*011e*/ 	.byte	0x04
	.zero		1


	//   ....[1]....
        /*0120*/ 	.word	0x00001d30
        /*0124*/ 	.word	0x000000ff
        /*0128*/ 	.word	0x00002800
        /*012c*/ 	.short	0x010a
        /*012e*/ 	.byte	0x04
	.zero		1


	//   ....[2]....
        /*0130*/ 	.word	0x00001f10
        /*0134*/ 	.word	0x000000ff
        /*0138*/ 	.word	0x00002800
        /*013c*/ 	.short	0x0108
        /*013e*/ 	.byte	0x04
	.zero		1


	//   ....[3]....
        /*0140*/ 	.word	0x00002840
        /*0144*/ 	.word	0x000000ff
        /*0148*/ 	.word	0x00002800
        /*014c*/ 	.short	0x010a
        /*014e*/ 	.byte	0x04
	.zero		1


	//----- nvinfo : EIATTR_NUM_MBARRIERS
	.align		4
.L_37:
        /*0150*/ 	.byte	0x03, 0x38
        /*0152*/ 	.short	0x0001


	//----- nvinfo : EIATTR_EXIT_INSTR_OFFSETS
	.align		4
        /*0154*/ 	.byte	0x04, 0x1c
        /*0156*/ 	.short	(.L_39 - .L_38)


	//   ....[0]....
.L_38:
        /*0158*/ 	.word	0x00002830


	//----- nvinfo : EIATTR_REQNTID
	.align		4
.L_39:
        /*015c*/ 	.byte	0x04, 0x10
        /*015e*/ 	.short	(.L_41 - .L_40)
.L_40:
        /*0160*/ 	.word	0x00000080
        /*0164*/ 	.word	0x00000001
        /*0168*/ 	.word	0x00000001


	//----- nvinfo : EIATTR_CRS_STACK_SIZE
	.align		4
.L_41:
        /*016c*/ 	.byte	0x04, 0x1e
        /*016e*/ 	.short	(.L_43 - .L_42)
.L_42:
        /*0170*/ 	.word	0x00000000


	//----- nvinfo : EIATTR_CBANK_PARAM_SIZE
	.align		4
.L_43:
        /*0174*/ 	.byte	0x03, 0x19
        /*0176*/ 	.short	0x0050


	//----- nvinfo : EIATTR_PARAM_CBANK
	.align		4
        /*0178*/ 	.byte	0x04, 0x0a
        /*017a*/ 	.short	(.L_45 - .L_44)
	.align		4
.L_44:
        /*017c*/ 	.word	index@(.nv.constant0.gluon_wgmma)
        /*0180*/ 	.short	0x0210
        /*0182*/ 	.short	0x0050


	//----- nvinfo : EIATTR_SW_WAR
	.align		4
.L_45:
        /*0184*/ 	.byte	0x04, 0x36
        /*0186*/ 	.short	(.L_47 - .L_46)
.L_46:
        /*0188*/ 	.word	0x00000008
.L_47:


//--------------------- .nv.callgraph             --------------------------
	.section	.nv.callgraph,"",@"SHT_CUDA_CALLGRAPH"
	.align	4
	.sectionentsize	8
	.align		4
        /*0000*/ 	.word	0x00000000
	.align		4
        /*0004*/ 	.word	0xffffffff
	.align		4
        /*0008*/ 	.word	0x00000000
	.align		4
        /*000c*/ 	.word	0xfffffffe
	.align		4
        /*0010*/ 	.word	0x00000000
	.align		4
        /*0014*/ 	.word	0xfffffffd
	.align		4
        /*0018*/ 	.word	0x00000000
	.align		4
        /*001c*/ 	.word	0xfffffffc


//--------------------- .text.gluon_wgmma         --------------------------
	.section	.text.gluon_wgmma,"ax",@progbits
	.align	128
        .global         gluon_wgmma
        .type           gluon_wgmma,@function
        .size           gluon_wgmma,(.L_x_53 - gluon_wgmma)
        .other          gluon_wgmma,@"STO_CUDA_ENTRY STV_DEFAULT"
gluon_wgmma:
.text.gluon_wgmma:
[----:B------:R-:W-:Y:S01]  /*0000*/  LDC R1, c[0x0][0x28] ;  /* 0x00000a00ff017b82 */ /* 0x000fe20000000800 */
[----:B------:R-:W1:Y:S07]  /*0010*/  S2R R0, SR_TID.X ;  /* 0x0000000000007919 */ /* 0x000e6e0000002100 */
[----:B------:R-:W2:Y:S01]  /*0020*/  S2UR UR5, SR_CgaCtaId ;  /* 0x00000000000579c3 */ /* 0x000ea20000008800 */
[----:B------:R-:W-:Y:S01]  /*0030*/  UMOV UR4, 0x400 ;  /* 0x0000040000047882 */ /* 0x000fe20000000000 */
[----:B------:R-:W-:Y:S01]  /*0040*/  ULDC UR7, c[0x0][0xc] ;  /* 0x0000030000077ab9 */ /* 0x000fe20000000800 */
[----:B------:R-:W-:Y:S01]  /*0050*/  ULDC.64 UR20, c[0x0][0x250] ;  /* 0x0000940000147ab9 */ /* 0x000fe20000000a00 */
[----:B------:R-:W-:Y:S04]  /*0060*/  BSSY B0, `(.L_x_0) ;  /* 0x000001d000007945 */ /* 0x000fe80003800000 */
[----:B------:R-:W3:Y:S08]  /*0070*/  LDC R12, c[0x0][0x230] ;  /* 0x00008c00ff0c7b82 */ /* 0x000ef00000000800 */
[----:B------:R-:W-:Y:S08]  /*0080*/  S2UR UR27, SR_CTAID.Y ;  /* 0x00000000001b79c3 */ /* 0x000ff00000002600 */
[----:B------:R-:W4:Y:S01]  /*0090*/  S2UR UR6, SR_CTAID.Z ;  /* 0x00000000000679c3 */ /* 0x000f220000002700 */
[----:B--2---:R-:W-:-:S03]  /*00a0*/  ULEA UR4, UR5, UR4, 0x18 ;  /* 0x0000000405047291 */ /* 0x004fc6000f8ec03f */
[----:B------:R-:W-:Y:S01]  /*00b0*/  ULDC UR5, c[0x0][0x10] ;  /* 0x0000040000057ab9 */ /* 0x000fe20000000800 */
[----:B-1----:R-:W-:-:S03]  /*00c0*/  LOP3.LUT R7, R0, 0x7f, RZ, 0xc0, !PT ;  /* 0x0000007f00077812 */ /* 0x002fc600078ec0ff */
[----:B------:R-:W1:Y:S01]  /*00d0*/  S2UR UR26, SR_CTAID.X ;  /* 0x00000000001a79c3 */ /* 0x000e620000002500 */
[----:B---3--:R-:W-:Y:S01]  /*00e0*/  VIADD R5, R12, 0xffffffff ;  /* 0xffffffff0c057836 */ /* 0x008fe20000000000 */
[C---:B------:R-:W-:Y:S02]  /*00f0*/  ISETP.GE.U32.AND P0, PT, R7.reuse, 0x20, PT ;  /* 0x000000200700780c */ /* 0x040fe40003f06070 */
[C---:B------:R-:W-:Y:S02]  /*0100*/  ISETP.NE.U32.AND P2, PT, R7.reuse, RZ, PT ;  /* 0x000000ff0700720c */ /* 0x040fe40003f45070 */
[----:B------:R-:W-:Y:S02]  /*0110*/  LEA R4, R7, UR4, 0x2 ;  /* 0x0000000407047c11 */ /* 0x000fe4000f8e10ff */
[----:B------:R-:W2:Y:S07]  /*0120*/  LDC R6, c[0x0][0x228] ;  /* 0x00008a00ff067b82 */ /* 0x000eae0000000800 */
[----:B------:R3:W-:Y:S01]  /*0130*/  @!P0 STS [R4], RZ ;  /* 0x000000ff04008388 */ /* 0x0007e20000000800 */
[----:B------:R-:W-:-:S03]  /*0140*/  NOP ;  /* 0x0000000000007918 */ /* 0x000fc60000000000 */
[----:B------:R3:W-:Y:S01]  /*0150*/  @!P2 STS [UR4+0x20], R5 ;  /* 0x00002005ff00a988 */ /* 0x0007e20008000804 */
[----:B----4-:R-:W-:-:S04]  /*0160*/  UIMAD UR5, UR6, UR5, UR27 ;  /* 0x00000005060572a4 */ /* 0x010fc8000f8e021b */
[----:B-1----:R-:W-:-:S04]  /*0170*/  UIMAD UR5, UR5, UR7, UR26 ;  /* 0x00000007050572a4 */ /* 0x002fc8000f8e021a */
[----:B------:R-:W-:Y:S01]  /*0180*/  UIMAD UR5, UR5, 0x180, URZ ;  /* 0x00000180050578a4 */ /* 0x000fe2000f8e023f */
[----:B--2---:R-:W-:-:S03]  /*0190*/  VIADD R6, R6, 0xffffffff ;  /* 0xffffffff06067836 */ /* 0x004fc60000000000 */
[----:B------:R-:W-:-:S04]  /*01a0*/  UIADD3 UR24, UP0, UR5, UR20, URZ ;  /* 0x0000001405187290 */ /* 0x000fc8000ff1e03f */
[----:B------:R-:W-:Y:S01]  /*01b0*/  ULEA.HI.X.SX32 UR25, UR5, UR21, 0x1, UP0 ;  /* 0x0000001505197291 */ /* 0x000fe200080f0e3f */
[----:B---3--:R-:W-:Y:S11]  /*01c0*/  @P2 BRA `(.L_x_1) ;  /* 0x0000000000182947 */ /* 0x008ff60003800000 */
[----:B------:R-:W1:Y:S01]  /*01d0*/  LDS R2, [UR4+0x8] ;  /* 0x00000804ff027984 */ /* 0x000e620008000800 */
[----:B------:R-:W2:Y:S01]  /*01e0*/  LDC.64 R8, c[0x0][0x210] ;  /* 0x00008400ff087b82 */ /* 0x000ea20000000a00 */
[----:B------:R-:W-:Y:S02]  /*01f0*/  IMAD.MOV.U32 R3, RZ, RZ, 0x70 ;  /* 0x00000070ff037424 */ /* 0x000fe400078e00ff */
[----:B--2---:R2:W-:Y:S03]  /*0200*/  STS.64 [UR4], R8 ;  /* 0x00000008ff007988 */ /* 0x0045e60008000a04 */
[----:B-1----:R-:W-:-:S05]  /*0210*/  LOP3.LUT R2, R2, 0x10, R3, 0xd8, !PT ;  /* 0x0000001002027812 */ /* 0x002fca00078ed803 */
[----:B------:R2:W-:Y:S02]  /*0220*/  STS [UR4+0x8], R2 ;  /* 0x00000802ff007988 */ /* 0x0005e40008000804 */
.L_x_1:
[----:B------:R-:W-:Y:S05]  /*0230*/  BSYNC B0 ;  /* 0x0000000000007941 */ /* 0x000fea0003800000 */
.L_x_0:
[----:B------:R-:W-:Y:S04]  /*0240*/  BSSY B0, `(.L_x_2) ;  /* 0x000000a000007945 */ /* 0x000fe80003800000 */
[----:B------:R-:W-:Y:S05]  /*0250*/  @P2 BRA `(.L_x_3) ;  /* 0x0000000000202947 */ /* 0x000fea0003800000 */
[----:B--2---:R-:W1:Y:S01]  /*0260*/  LDS R2, [UR4+0x34] ;  /* 0x00003404ff027984 */ /* 0x004e620008000800 */
[----:B------:R-:W-:Y:S02]  /*0270*/  IMAD.MOV.U32 R3, RZ, RZ, 0x1f000000 ;  /* 0x1f000000ff037424 */ /* 0x000fe400078e00ff */
[----:B------:R-:W-:Y:S01]  /*0280*/  @!P2 IMAD.MOV.U32 R8, RZ, RZ, 0x3f ;  /* 0x0000003fff08a424 */ /* 0x000fe200078e00ff */
[----:B------:R-:W2:Y:S02]  /*0290*/  @!P2 LDS R9, [UR4+0x38] ;  /* 0x00003804ff09a984 */ /* 0x000ea40008000800 */
[----:B-1----:R-:W-:Y:S02]  /*02a0*/  LOP3.LUT R2, R2, 0xff000000, R3, 0xb8, !PT ;  /* 0xff00000002027812 */ /* 0x002fe400078eb803 */
[----:B--2---:R-:W-:-:S03]  /*02b0*/  @!P2 LOP3.LUT R3, R9, 0xff, R8, 0xb8, !PT ;  /* 0x000000ff0903a812 */ /* 0x004fc600078eb808 */
[----:B------:R1:W-:Y:S04]  /*02c0*/  STS [UR4+0x34], R2 ;  /* 0x00003402ff007988 */ /* 0x0003e80008000804 */
[----:B------:R1:W-:Y:S02]  /*02d0*/  @!P2 STS [UR4+0x38], R3 ;  /* 0x00003803ff00a988 */ /* 0x0003e40008000804 */
.L_x_3:
[----:B------:R-:W-:Y:S05]  /*02e0*/  BSYNC B0 ;  /* 0x0000000000007941 */ /* 0x000fea0003800000 */
.L_x_2:
[----:B------:R-:W-:Y:S04]  /*02f0*/  BSSY B0, `(.L_x_4) ;  /* 0x000000a000007945 */ /* 0x000fe80003800000 */
[----:B------:R-:W-:Y:S05]  /*0300*/  @P2 BRA `(.L_x_5) ;  /* 0x0000000000202947 */ /* 0x000fea0003800000 */
[----:B-12---:R-:W1:Y:S01]  /*0310*/  LDS R2, [UR4+0x1c] ;  /* 0x00001c04ff027984 */ /* 0x006e620008000800 */
[----:B------:R-:W2:Y:S03]  /*0320*/  LDC.64 R10, c[0x0][0x238] ;  /* 0x00008e00ff0a7b82 */ /* 0x000ea60000000a00 */
[----:B------:R3:W-:Y:S01]  /*0330*/  STS [UR4+0x24], R6 ;  /* 0x00002406ff007988 */ /* 0x0007e20008000804 */
[--C-:B--2---:R-:W-:Y:S02]  /*0340*/  SHF.R.U32.HI R9, RZ, 0x4, R11.reuse ;  /* 0x00000004ff097819 */ /* 0x104fe4000001160b */
[----:B------:R-:W-:-:S05]  /*0350*/  SHF.R.U64 R3, R10, 0x4, R11 ;  /* 0x000000040a037819 */ /* 0x000fca000000120b */
[----:B------:R3:W-:Y:S01]  /*0360*/  STS [UR4+0xc], R3 ;  /* 0x00000c03ff007988 */ /* 0x0007e20008000804 */
[----:B-1----:R-:W-:-:S05]  /*0370*/  LOP3.LUT R2, R2, 0xf, R9, 0xb8, !PT ;  /* 0x0000000f02027812 */ /* 0x002fca00078eb809 */
[----:B------:R3:W-:Y:S02]  /*0380*/  STS [UR4+0x1c], R2 ;  /* 0x00001c02ff007988 */ /* 0x0007e40008000804 */
.L_x_5:
[----:B------:R-:W-:Y:S05]  /*0390*/  BSYNC B0 ;  /* 0x0000000000007941 */ /* 0x000fea0003800000 */
.L_x_4:
[----:B------:R-:W-:Y:S04]  /*03a0*/  BSSY B1, `(.L_x_6) ;  /* 0x000001e000017945 */ /* 0x000fe80003800000 */
[----:B------:R-:W-:Y:S01]  /*03b0*/  BSSY B0, `(.L_x_7) ;  /* 0x0000019000007945 */ /* 0x000fe20003800000 */
[----:B--2---:R-:W-:-:S03]  /*03c0*/  IMAD.MOV.U32 R8, RZ, RZ, RZ ;  /* 0x000000ffff087224 */ /* 0x004fc600078e00ff */
[----:B------:R-:W-:Y:S05]  /*03d0*/  @P2 BRA `(.L_x_8) ;  /* 0x00000000001c2947 */ /* 0x000fea0003800000 */
[----:B-1-3--:R-:W1:Y:S02]  /*03e0*/  LDS R2, [UR4+0x34] ;  /* 0x00003404ff027984 */ /* 0x00ae640008000800 */
[----:B-1----:R-:W-:-:S05]  /*03f0*/  LOP3.LUT R2, R2, 0x7, RZ, 0xb8, !PT ;  /* 0x0000000702027812 */ /* 0x002fca00078eb8ff */
[----:B------:R1:W-:Y:S01]  /*0400*/  STS [UR4+0x34], R2 ;  /* 0x00003402ff007988 */ /* 0x0003e20008000804 */
[----:B------:R-:W-:Y:S05]  /*0410*/  @P2 BRA `(.L_x_9) ;  /* 0x00000000001c2947 */ /* 0x000fea0003800000 */
[----:B-1----:R-:W1:Y:S02]  /*0420*/  LDS R2, [UR4+0x34] ;  /* 0x00003404ff027984 */ /* 0x002e640008000800 */
[----:B-1----:R-:W-:-:S05]  /*0430*/  LOP3.LUT R2, R2, 0x38, RZ, 0xb8, !PT ;  /* 0x0000003802027812 */ /* 0x002fca00078eb8ff */
[----:B------:R2:W-:Y:S02]  /*0440*/  STS [UR4+0x34], R2 ;  /* 0x00003402ff007988 */ /* 0x0005e40008000804 */
.L_x_8:
[----:B------:R-:W-:Y:S05]  /*0450*/  @P2 BRA `(.L_x_10) ;  /* 0x00000000001c2947 */ /* 0x000fea0003800000 */
[----:B-123--:R-:W1:Y:S02]  /*0460*/  LDS R2, [UR4+0x8] ;  /* 0x00000804ff027984 */ /* 0x00ee640008000800 */
[----:B-1----:R-:W-:-:S05]  /*0470*/  LOP3.LUT R2, R2, 0x780, RZ, 0xb8, !PT ;  /* 0x0000078002027812 */ /* 0x002fca00078eb8ff */
[----:B------:R2:W-:Y:S02]  /*0480*/  STS [UR4+0x8], R2 ;  /* 0x00000802ff007988 */ /* 0x0005e40008000804 */
.L_x_9:
[----:B------:R-:W-:Y:S05]  /*0490*/  @P2 BRA `(.L_x_11) ;  /* 0x0000000000282947 */ /* 0x000fea0003800000 */
[----:B-12---:R-:W1:Y:S02]  /*04a0*/  LDS R2, [UR4+0x8] ;  /* 0x00000804ff027984 */ /* 0x006e640008000800 */
[----:B-1----:R-:W-:-:S05]  /*04b0*/  LOP3.LUT R2, R2, 0x1800, RZ, 0xb8, !PT ;  /* 0x0000180002027812 */ /* 0x002fca00078eb8ff */
[----:B------:R4:W-:Y:S02]  /*04c0*/  STS [UR4+0x8], R2 ;  /* 0x00000802ff007988 */ /* 0x0009e40008000804 */
.L_x_10:
[----:B------:R-:W-:Y:S05]  /*04d0*/  @P2 BREAK B0 ;  /* 0x0000000000002942 */ /* 0x000fea0003800000 */
[----:B------:R-:W-:Y:S05]  /*04e0*/  @P2 BRA `(.L_x_12) ;  /* 0x0000000000242947 */ /* 0x000fea0003800000 */
[----:B-1-3--:R-:W1:Y:S01]  /*04f0*/  LDS R3, [UR4+0x8] ;  /* 0x00000804ff037984 */ /* 0x00ae620008000800 */
[----:B--2-4-:R-:W-:-:S05]  /*0500*/  IMAD.MOV.U32 R2, RZ, RZ, 0x6000 ;  /* 0x00006000ff027424 */ /* 0x014fca00078e00ff */
[----:B-1----:R-:W-:-:S04]  /*0510*/  LOP3.LUT R2, R3, 0x2000, R2, 0xd8, !PT ;  /* 0x0000200003027812 */ /* 0x002fc800078ed802 */
[----:B------:R-:W-:-:S05]  /*0520*/  LOP3.LUT R2, R2, 0x400000, RZ, 0xb8, !PT ;  /* 0x0040000002027812 */ /* 0x000fca00078eb8ff */
[----:B------:R3:W-:Y:S02]  /*0530*/  STS [UR4+0x8], R2 ;  /* 0x00000802ff007988 */ /* 0x0007e40008000804 */
.L_x_11:
[----:B------:R-:W-:Y:S05]  /*0540*/  BSYNC B0 ;  /* 0x0000000000007941 */ /* 0x000fea0003800000 */
.L_x_7:
[----:B-123--:R-:W1:Y:S02]  /*0550*/  @!P2 LDS R2, [UR4+0x8] ;  /* 0x00000804ff02a984 */ /* 0x00ee640008000800 */
[----:B-1----:R-:W-:-:S05]  /*0560*/  @!P2 LOP3.LUT R2, R2, 0x8000, RZ, 0xb8, !PT ;  /* 0x000080000202a812 */ /* 0x002fca00078eb8ff */
[----:B------:R5:W-:Y:S02]  /*0570*/  @!P2 STS [UR4+0x8], R2 ;  /* 0x00000802ff00a988 */ /* 0x000be40008000804 */
.L_x_12:
[----:B------:R-:W-:Y:S05]  /*0580*/  BSYNC B1 ;  /* 0x0000000000017941 */ /* 0x000fea0003800000 */
.L_x_6:
[----:B------:R-:W-:Y:S05]  /*0590*/  WARPSYNC.ALL ;  /* 0x0000000000007948 */ /* 0x000fea0003800000 */
[----:B------:R-:W-:Y:S05]  /*05a0*/  @P0 BRA `(.L_x_13) ;  /* 0x0000000000300947 */ /* 0x000fea0003800000 */
[----:B-12345:R-:W1:Y:S01]  /*05b0*/  S2R R2, SR_LANEID ;  /* 0x0000000000027919 */ /* 0x03ee620000000000 */
[----:B------:R-:W-:Y:S05]  /*05c0*/  WARPSYNC.ALL ;  /* 0x0000000000007948 */ /* 0x000fea0003800000 */
[----:B-1----:R-:W-:-:S05]  /*05d0*/  IMAD.SHL.U32 R9, R2, 0x4, RZ ;  /* 0x0000000402097824 */ /* 0x002fca00078e00ff */
[----:B------:R-:W1:Y:S01]  /*05e0*/  LDS R11, [R9+UR4] ;  /* 0x00000004090b7984 */ /* 0x000e620008000800 */
[----:B------:R-:W-:Y:S01]  /*05f0*/  IADD3 R2, P1, R9, UR24, RZ ;  /* 0x0000001809027c10 */ /* 0x000fe2000ff3e0ff */
[----:B------:R-:W-:-:S04]  /*0600*/  UMOV UR6, UR24 ;  /* 0x0000001800067c82 */ /* 0x000fc80008000000 */
[----:B------:R-:W-:Y:S01]  /*0610*/  IMAD.X R3, RZ, RZ, UR25, P1 ;  /* 0x00000019ff037e24 */ /* 0x000fe200088e06ff */
[----:B------:R-:W-:-:S04]  /*0620*/  UMOV UR7, UR25 ;  /* 0x0000001900077c82 */ /* 0x000fc80008000000 */
[----:B-1----:R1:W2:Y:S01]  /*0630*/  ATOMG.E.EXCH.STRONG.GPU PT, RZ, [R2], R11 ;  /* 0x0000000b02ff73a8 */ /* 0x0022a200041ee100 */
[----:B------:R-:W-:-:S04]  /*0640*/  DEPBAR {5,4,3,2,1,0} ;  /* 0x0000003f0000791a */ /* 0x000fc80000000000 */
[----:B------:R1:W-:Y:S01]  /*0650*/  UTMACCTL.IV [UR6] ;  /* 0x00000000060079b9 */ /* 0x0003e20008000000 */
[----:B------:R-:W-:Y:S01]  /*0660*/  NOP ;  /* 0x0000000000007918 */ /* 0x000fe20000000000 */
.L_x_13:
[----:B------:R-:W-:Y:S05]  /*0670*/  @P0 BRA `(.L_x_14) ;  /* 0x00000000000c0947 */ /* 0x000fea0003800000 */
[----:B------:R0:W-:Y:S01]  /*0680*/  UTMACMDFLUSH ;  /* 0x00000000000079b7 */ /* 0x0001e20000000000 */
[----:B------:R-:W-:Y:S05]  /*0690*/  @P0 BRA `(.L_x_14) ;  /* 0x0000000000040947 */ /* 0x000fea0003800000 */
[----:B------:R-:W-:-:S04]  /*06a0*/  DEPBAR.LE SB0, 0x0 ;  /* 0x000080000000791a */ /* 0x000fc80000000000 */
.L_x_14:
[----:B------:R-:W-:Y:S05]  /*06b0*/  WARPSYNC.ALL ;  /* 0x0000000000007948 */ /* 0x000fea0003800000 */
[----:B--2---:R-:W-:Y:S06]  /*06c0*/  BAR.SYNC.DEFER_BLOCKING 0x0 ;  /* 0x0000000000007b1d */ /* 0x004fec0000010000 */
[----:B------:R-:W-:Y:S02]  /*06d0*/  BSSY B1, `(.L_x_15) ;  /* 0x000000b000017945 */ /* 0x000fe40003800000 */
[----:B------:R-:W-:Y:S06]  /*06e0*/  BAR.SYNC.DEFER_BLOCKING 0x0 ;  /* 0x0000000000007b1d */ /* 0x000fec0000010000 */
[----:B------:R2:W-:Y:S01]  /*06f0*/  @!P0 STS [R4], RZ ;  /* 0x000000ff04008388 */ /* 0x0005e20000000800 */
[----:B------:R-:W-:Y:S01]  /*0700*/  NOP ;  /* 0x0000000000007918 */ /* 0x000fe20000000000 */
[----:B------:R-:W-:Y:S05]  /*0710*/  @P2 BRA `(.L_x_16) ;  /* 0x0000000000182947 */ /* 0x000fea0003800000 */
[----:B-1-345:R-:W1:Y:S01]  /*0720*/  LDS R2, [UR4+0x8] ;  /* 0x00000804ff027984 */ /* 0x03ae620008000800 */
[----:B------:R-:W3:Y:S01]  /*0730*/  LDC.64 R10, c[0x0][0x218] ;  /* 0x00008600ff0a7b82 */ /* 0x000ee20000000a00 */
[----:B------:R-:W-:Y:S02]  /*0740*/  IMAD.MOV.U32 R3, RZ, RZ, 0x70 ;  /* 0x00000070ff037424 */ /* 0x000fe400078e00ff */
[----:B---3--:R3:W-:Y:S03]  /*0750*/  STS.64 [UR4], R10 ;  /* 0x0000000aff007988 */ /* 0x0087e60008000a04 */
[----:B-1----:R-:W-:-:S05]  /*0760*/  LOP3.LUT R2, R2, 0x10, R3, 0xd8, !PT ;  /* 0x0000001002027812 */ /* 0x002fca00078ed803 */
[----:B------:R3:W-:Y:S02]  /*0770*/  STS [UR4+0x8], R2 ;  /* 0x00000802ff007988 */ /* 0x0007e40008000804 */
.L_x_16:
[----:B-1----:R-:W-:Y:S05]  /*0780*/  BSYNC B1 ;  /* 0x0000000000017941 */ /* 0x002fea0003800000 */
.L_x_15:
[----:B------:R-:W-:Y:S04]  /*0790*/  BSSY B2, `(.L_x_17) ;  /* 0x000000f000027945 */ /* 0x000fe80003800000 */
[----:B------:R-:W-:Y:S04]  /*07a0*/  BSSY B1, `(.L_x_18) ;  /* 0x000000c000017945 */ /* 0x000fe80003800000 */
[----:B------:R-:W-:Y:S05]  /*07b0*/  @P2 BRA `(.L_x_19) ;  /* 0x0000000000282947 */ /* 0x000fea0003800000 */
[----:B---345:R-:W1:Y:S01]  /*07c0*/  LDS R2, [UR4+0x34] ;  /* 0x00003404ff027984 */ /* 0x038e620008000800 */
[----:B------:R-:W-:Y:S01]  /*07d0*/  IMAD.MOV.U32 R3, RZ, RZ, 0x1f000000 ;  /* 0x1f000000ff037424 */ /* 0x000fe200078e00ff */
[----:B------:R-:W-:Y:S05]  /*07e0*/  @P2 BREAK B1 ;  /* 0x0000000000012942 */ /* 0x000fea0003800000 */
[----:B-1----:R-:W-:-:S05]  /*07f0*/  LOP3.LUT R2, R2, 0xff000000, R3, 0xb8, !PT ;  /* 0xff00000002027812 */ /* 0x002fca00078eb803 */
[----:B------:R1:W-:Y:S01]  /*0800*/  STS [UR4+0x34], R2 ;  /* 0x00003402ff007988 */ /* 0x0003e20008000804 */
[----:B------:R-:W-:Y:S05]  /*0810*/  @P2 BRA `(.L_x_20) ;  /* 0x0000000000182947 */ /* 0x000fea0003800000 */
[----:B------:R-:W3:Y:S01]  /*0820*/  LDS R3, [UR4+0x38] ;  /* 0x00003804ff037984 */ /* 0x000ee20008000800 */
[----:B-1----:R-:W-:-:S05]  /*0830*/  IMAD.MOV.U32 R2, RZ, RZ, 0xff ;  /* 0x000000ffff027424 */ /* 0x002fca00078e00ff */
[----:B---3--:R-:W-:-:S05]  /*0840*/  LOP3.LUT R2, R3, 0xff, R2, 0xb8, !PT ;  /* 0x000000ff03027812 */ /* 0x008fca00078eb802 */
[----:B------:R1:W-:Y:S02]  /*0850*/  STS [UR4+0x38], R2 ;  /* 0x00003802ff007988 */ /* 0x0003e40008000804 */
.L_x_19:
[----:B------:R-:W-:Y:S05]  /*0860*/  BSYNC B1 ;  /* 0x0000000000017941 */ /* 0x000fea0003800000 */
.L_x_18:
[----:B------:R1:W-:Y:S02]  /*0870*/  @!P2 STS [UR4+0x20], R5 ;  /* 0x00002005ff00a988 */ /* 0x0003e40008000804 */
.L_x_20:
[----:B------:R-:W-:Y:S05]  /*0880*/  BSYNC B2 ;  /* 0x0000000000027941 */ /* 0x000fea0003800000 */
.L_x_17:
[----:B------:R-:W-:Y:S05]  /*0890*/  WARPSYNC.ALL ;  /* 0x0000000000007948 */ /* 0x000fea0003800000 */
[----:B-1----:R-:W1:Y:S01]  /*08a0*/  LDC R5, c[0x0][0x22c] ;  /* 0x00008b00ff057b82 */ /* 0x002e620000000800 */
[----:B------:R-:W-:Y:S01]  /*08b0*/  BSSY B2, `(.L_x_21) ;  /* 0x000000b000027945 */ /* 0x000fe20003800000 */
[----:B-1----:R-:W-:-:S03]  /*08c0*/  VIADD R5, R5, 0xffffffff ;  /* 0xffffffff05057836 */ /* 0x002fc60000000000 */
[----:B------:R-:W-:Y:S05]  /*08d0*/  @P2 BRA `(.L_x_22) ;  /* 0x0000000000202947 */ /* 0x000fea0003800000 */
[----:B---345:R-:W1:Y:S01]  /*08e0*/  LDS R2, [UR4+0x1c] ;  /* 0x00001c04ff027984 */ /* 0x038e620008000800 */
[----:B------:R-:W3:Y:S03]  /*08f0*/  LDC.64 R10, c[0x0][0x240] ;  /* 0x00009000ff0a7b82 */ /* 0x000ee60000000a00 */
[----:B------:R4:W-:Y:S01]  /*0900*/  STS [UR4+0x24], R5 ;  /* 0x00002405ff007988 */ /* 0x0009e20008000804 */
[--C-:B---3--:R-:W-:Y:S02]  /*0910*/  SHF.R.U32.HI R9, RZ, 0x4, R11.reuse ;  /* 0x00000004ff097819 */ /* 0x108fe4000001160b */
[----:B------:R-:W-:-:S05]  /*0920*/  SHF.R.U64 R3, R10, 0x4, R11 ;  /* 0x000000040a037819 */ /* 0x000fca000000120b */
[----:B------:R4:W-:Y:S01]  /*0930*/  STS [UR4+0xc], R3 ;  /* 0x00000c03ff007988 */ /* 0x0009e20008000804 */
[----:B-1----:R-:W-:-:S05]  /*0940*/  LOP3.LUT R2, R2, 0xf, R9, 0xb8, !PT ;  /* 0x0000000f02027812 */ /* 0x002fca00078eb809 */
[----:B------:R4:W-:Y:S02]  /*0950*/  STS [UR4+0x1c], R2 ;  /* 0x00001c02ff007988 */ /* 0x0009e40008000804 */
.L_x_22:
[----:B------:R-:W-:Y:S05]  /*0960*/  BSYNC B2 ;  /* 0x0000000000027941 */ /* 0x000fea0003800000 */
.L_x_21:
[----:B------:R-:W-:Y:S04]  /*0970*/  BSSY B3, `(.L_x_23) ;  /* 0x000001d000037945 */ /* 0x000fe80003800000 */
[----:B------:R-:W-:Y:S04]  /*0980*/  BSSY B2, `(.L_x_24) ;  /* 0x0000018000027945 */ /* 0x000fe80003800000 */
[----:B------:R-:W-:Y:S05]  /*0990*/  @P2 BRA `(.L_x_25) ;  /* 0x00000000001c2947 */ /* 0x000fea0003800000 */
[----:B---345:R-:W1:Y:S02]  /*09a0*/  LDS R2, [UR4+0x34] ;  /* 0x00003404ff027984 */ /* 0x038e640008000800 */
[----:B-1----:R-:W-:-:S05]  /*09b0*/  LOP3.LUT R2, R2, 0x7, RZ, 0xb8, !PT ;  /* 0x0000000702027812 */ /* 0x002fca00078eb8ff */
[----:B------:R1:W-:Y:S01]  /*09c0*/  STS [UR4+0x34], R2 ;  /* 0x00003402ff007988 */ /* 0x0003e20008000804 */
[----:B------:R-:W-:Y:S05]  /*09d0*/  @P2 BRA `(.L_x_26) ;  /* 0x00000000001c2947 */ /* 0x000fea0003800000 */
[----:B-1----:R-:W1:Y:S02]  /*09e0*/  LDS R2, [UR4+0x34] ;  /* 0x00003404ff027984 */ /* 0x002e640008000800 */
[----:B-1----:R-:W-:-:S05]  /*09f0*/  LOP3.LUT R2, R2, 0x38, RZ, 0xb8, !PT ;  /* 0x0000003802027812 */ /* 0x002fca00078eb8ff */
[----:B------:R1:W-:Y:S02]  /*0a00*/  STS [UR4+0x34], R2 ;  /* 0x00003402ff007988 */ /* 0x0003e40008000804 */
.L_x_25:
[----:B------:R-:W-:Y:S05]  /*0a10*/  @P2 BRA `(.L_x_27) ;  /* 0x00000000001c2947 */ /* 0x000fea0003800000 */
[----:B-1-345:R-:W1:Y:S02]  /*0a20*/  LDS R2, [UR4+0x8] ;  /* 0x00000804ff027984 */ /* 0x03ae640008000800 */
[----:B-1----:R-:W-:-:S05]  /*0a30*/  LOP3.LUT R2, R2, 0x780, RZ, 0xb8, !PT ;  /* 0x0000078002027812 */ /* 0x002fca00078eb8ff */
[----:B------:R3:W-:Y:S02]  /*0a40*/  STS [UR4+0x8], R2 ;  /* 0x00000802ff007988 */ /* 0x0007e40008000804 */
.L_x_26:
[----:B------:R-:W-:Y:S05]  /*0a50*/  @P2 BRA `(.L_x_28) ;  /* 0x0000000000282947 */ /* 0x000fea0003800000 */
[----:B-1-3--:R-:W1:Y:S02]  /*0a60*/  LDS R2, [UR4+0x8] ;  /* 0x00000804ff027984 */ /* 0x00ae640008000800 */
[----:B-1----:R-:W-:-:S05]  /*0a70*/  LOP3.LUT R2, R2, 0x1800, RZ, 0xb8, !PT ;  /* 0x0000180002027812 */ /* 0x002fca00078eb8ff */
[----:B------:R1:W-:Y:S02]  /*0a80*/  STS [UR4+0x8], R2 ;  /* 0x00000802ff007988 */ /* 0x0003e40008000804 */
.L_x_27:
[----:B------:R-:W-:Y:S05]  /*0a90*/  @P2 BREAK B2 ;  /* 0x0000000000022942 */ /* 0x000fea0003800000 */
[----:B------:R-:W-:Y:S05]  /*0aa0*/  @P2 BRA `(.L_x_29) ;  /* 0x0000000000242947 */ /* 0x000fea0003800000 */
[----:B-1-345:R-:W1:Y:S01]  /*0ab0*/  LDS R2, [UR4+0x8] ;  /* 0x00000804ff027984 */ /* 0x03ae620008000800 */
[----:B------:R-:W-:-:S05]  /*0ac0*/  IMAD.MOV.U32 R3, RZ, RZ, 0x6000 ;  /* 0x00006000ff037424 */ /* 0x000fca00078e00ff */
[----:B-1----:R-:W-:-:S04]  /*0ad0*/  LOP3.LUT R2, R2, 0x2000, R3, 0xd8, !PT ;  /* 0x0000200002027812 */ /* 0x002fc800078ed803 */
[----:B------:R-:W-:-:S05]  /*0ae0*/  LOP3.LUT R2, R2, 0x400000, RZ, 0xb8, !PT ;  /* 0x0040000002027812 */ /* 0x000fca00078eb8ff */
[----:B------:R4:W-:Y:S02]  /*0af0*/  STS [UR4+0x8], R2 ;  /* 0x00000802ff007988 */ /* 0x0009e40008000804 */
.L_x_28:
[----:B------:R-:W-:Y:S05]  /*0b00*/  BSYNC B2 ;  /* 0x0000000000027941 */ /* 0x000fea0003800000 */
.L_x_24:
[----:B-1-34-:R-:W1:Y:S02]  /*0b10*/  @!P2 LDS R2, [UR4+0x8] ;  /* 0x00000804ff02a984 */ /* 0x01ae640008000800 */
[----:B-1----:R-:W-:-:S05]  /*0b20*/  @!P2 LOP3.LUT R2, R2, 0x8000, RZ, 0xb8, !PT ;  /* 0x000080000202a812 */ /* 0x002fca00078eb8ff */
[----:B------:R1:W-:Y:S02]  /*0b30*/  @!P2 STS [UR4+0x8], R2 ;  /* 0x00000802ff00a988 */ /* 0x0003e40008000804 */
.L_x_29:
[----:B------:R-:W-:Y:S05]  /*0b40*/  BSYNC B3 ;  /* 0x0000000000037941 */ /* 0x000fea0003800000 */
.L_x_23:
[----:B------:R-:W-:Y:S05]  /*0b50*/  WARPSYNC.ALL ;  /* 0x0000000000007948 */ /* 0x000fea0003800000 */
[----:B------:R-:W-:-:S04]  /*0b60*/  UIADD3 UR6, UR5, 0x80, URZ ;  /* 0x0000008005067890 */ /* 0x000fc8000fffe03f */
[----:B------:R-:W-:-:S04]  /*0b70*/  UIADD3 UR22, UP0, UR6, UR20, URZ ;  /* 0x0000001406167290 */ /* 0x000fc8000ff1e03f */
[----:B------:R-:W-:Y:S01]  /*0b80*/  ULEA.HI.X.SX32 UR23, UR6, UR21, 0x1, UP0 ;  /* 0x0000001506177291 */ /* 0x000fe200080f0e3f */
[----:B------:R-:W-:Y:S11]  /*0b90*/  @P0 BRA `(.L_x_30) ;  /* 0x0000000000300947 */ /* 0x000ff60003800000 */
[----:B-1-345:R-:W1:Y:S01]  /*0ba0*/  S2R R2, SR_LANEID ;  /* 0x0000000000027919 */ /* 0x03ae620000000000 */
[----:B------:R-:W-:Y:S05]  /*0bb0*/  WARPSYNC.ALL ;  /* 0x0000000000007948 */ /* 0x000fea0003800000 */
[----:B-1----:R-:W-:-:S05]  /*0bc0*/  IMAD.SHL.U32 R10, R2, 0x4, RZ ;  /* 0x00000004020a7824 */ /* 0x002fca00078e00ff */
[----:B------:R-:W1:Y:S01]  /*0bd0*/  LDS R9, [R10+UR4] ;  /* 0x000000040a097984 */ /* 0x000e620008000800 */
[----:B------:R-:W-:Y:S01]  /*0be0*/  IADD3 R2, P1, R10, UR22, RZ ;  /* 0x000000160a027c10 */ /* 0x000fe2000ff3e0ff */
[----:B------:R-:W-:-:S04]  /*0bf0*/  UMOV UR6, UR22 ;  /* 0x0000001600067c82 */ /* 0x000fc80008000000 */
[----:B------:R-:W-:Y:S01]  /*0c00*/  IMAD.X R3, RZ, RZ, UR23, P1 ;  /* 0x00000017ff037e24 */ /* 0x000fe200088e06ff */
[----:B------:R-:W-:-:S04]  /*0c10*/  UMOV UR7, UR23 ;  /* 0x0000001700077c82 */ /* 0x000fc80008000000 */
[----:B-1----:R1:W3:Y:S01]  /*0c20*/  ATOMG.E.EXCH.STRONG.GPU PT, RZ, [R2], R9 ;  /* 0x0000000902ff73a8 */ /* 0x0022e200041ee100 */
[----:B------:R-:W-:-:S04]  /*0c30*/  DEPBAR {5,4,3,2,1,0} ;  /* 0x0000003f0000791a */ /* 0x000fc80000000000 */
[----:B------:R1:W-:Y:S01]  /*0c40*/  UTMACCTL.IV [UR6] ;  /* 0x00000000060079b9 */ /* 0x0003e20008000000 */
[----:B------:R-:W-:Y:S01]  /*0c50*/  NOP ;  /* 0x0000000000007918 */ /* 0x000fe20000000000 */
.L_x_30:
[----:B------:R-:W-:Y:S05]  /*0c60*/  @P0 BRA `(.L_x_31) ;  /* 0x00000000000c0947 */ /* 0x000fea0003800000 */
[----:B------:R0:W-:Y:S01]  /*0c70*/  UTMACMDFLUSH ;  /* 0x00000000000079b7 */ /* 0x0001e20000000000 */
[----:B------:R-:W-:Y:S05]  /*0c80*/  @P0 BRA `(.L_x_31) ;  /* 0x0000000000040947 */ /* 0x000fea0003800000 */
[----:B------:R-:W-:-:S04]  /*0c90*/  DEPBAR.LE SB0, 0x0 ;  /* 0x000080000000791a */ /* 0x000fc80000000000 */
.L_x_31:
[----:B------:R-:W-:Y:S05]  /*0ca0*/  WARPSYNC.ALL ;  /* 0x0000000000007948 */ /* 0x000fea0003800000 */
[----:B---3--:R-:W-:Y:S06]  /*0cb0*/  BAR.SYNC.DEFER_BLOCKING 0x0 ;  /* 0x0000000000007b1d */ /* 0x008fec0000010000 */
[----:B------:R-:W-:Y:S02]  /*0cc0*/  BSSY B3, `(.L_x_32) ;  /* 0x000000b000037945 */ /* 0x000fe40003800000 */
[----:B------:R-:W-:Y:S06]  /*0cd0*/  BAR.SYNC.DEFER_BLOCKING 0x0 ;  /* 0x0000000000007b1d */ /* 0x000fec0000010000 */
[----:B------:R3:W-:Y:S01]  /*0ce0*/  @!P0 STS [R4], RZ ;  /* 0x000000ff04008388 */ /* 0x0007e20000000800 */
[----:B------:R-:W-:Y:S01]  /*0cf0*/  NOP ;  /* 0x0000000000007918 */ /* 0x000fe20000000000 */
[----:B------:R-:W-:Y:S05]  /*0d00*/  @P2 BRA `(.L_x_33) ;  /* 0x0000000000182947 */ /* 0x000fea0003800000 */
[----:B-1--45:R-:W1:Y:S01]  /*0d10*/  LDS R2, [UR4+0x8] ;  /* 0x00000804ff027984 */ /* 0x032e620008000800 */
[----:B------:R-:W4:Y:S01]  /*0d20*/  LDC.64 R10, c[0x0][0x220] ;  /* 0x00008800ff0a7b82 */ /* 0x000f220000000a00 */
[----:B------:R-:W-:Y:S02]  /*0d30*/  IMAD.MOV.U32 R3, RZ, RZ, 0x70 ;  /* 0x00000070ff037424 */ /* 0x000fe400078e00ff */
[----:B----4-:R4:W-:Y:S03]  /*0d40*/  STS.64 [UR4], R10 ;  /* 0x0000000aff007988 */ /* 0x0109e60008000a04 */
[----:B-1----:R-:W-:-:S05]  /*0d50*/  LOP3.LUT R2, R2, 0x10, R3, 0xd8, !PT ;  /* 0x0000001002027812 */ /* 0x002fca00078ed803 */
[----:B------:R4:W-:Y:S02]  /*0d60*/  STS [UR4+0x8], R2 ;  /* 0x00000802ff007988 */ /* 0x0009e40008000804 */
.L_x_33:
[----:B-1----:R-:W-:Y:S05]  /*0d70*/  BSYNC B3 ;  /* 0x0000000000037941 */ /* 0x002fea0003800000 */
.L_x_32:
[----:B------:R-:W-:Y:S04]  /*0d80*/  BSSY B3, `(.L_x_34) ;  /* 0x0000033000037945 */ /* 0x000fe80003800000 */
[----:B------:R-:W-:Y:S04]  /*0d90*/  BSSY B4, `(.L_x_35) ;  /* 0x000002e000047945 */ /* 0x000fe80003800000 */
[----:B------:R-:W-:Y:S05]  /*0da0*/  @P2 BRA `(.L_x_36) ;  /* 0x0000000000242947 */ /* 0x000fea0003800000 */
[----:B----45:R-:W1:Y:S01]  /*0db0*/  LDS R2, [UR4+0x34] ;  /* 0x00003404ff027984 */ /* 0x030e620008000800 */
[----:B------:R-:W-:-:S05]  /*0dc0*/  IMAD.MOV.U32 R3, RZ, RZ, 0x7f000000 ;  /* 0x7f000000ff037424 */ /* 0x000fca00078e00ff */
[----:B-1----:R-:W-:-:S05]  /*0dd0*/  LOP3.LUT R2, R2, 0xff000000, R3, 0xb8, !PT ;  /* 0xff00000002027812 */ /* 0x002fca00078eb803 */
[----:B------:R1:W-:Y:S01]  /*0de0*/  STS [UR4+0x34], R2 ;  /* 0x00003402ff007988 */ /* 0x0003e20008000804 */
[----:B------:R-:W-:Y:S05]  /*0df0*/  @P2 BRA `(.L_x_37) ;  /* 0x0000000000182947 */ /* 0x000fea0003800000 */
[----:B-1----:R-:W1:Y:S01]  /*0e00*/  LDS R2, [UR4+0x38] ;  /* 0x00003804ff027984 */ /* 0x002e620008000800 */
[----:B------:R-:W-:-:S05]  /*0e10*/  IMAD.MOV.U32 R3, RZ, RZ, 0x3f ;  /* 0x0000003fff037424 */ /* 0x000fca00078e00ff */
[----:B-1----:R-:W-:-:S05]  /*0e20*/  LOP3.LUT R2, R2, 0xff, R3, 0xb8, !PT ;  /* 0x000000ff02027812 */ /* 0x002fca00078eb803 */
[----:B------:R1:W-:Y:S02]  /*0e30*/  STS [UR4+0x38], R2 ;  /* 0x00003802ff007988 */ /* 0x0003e40008000804 */
.L_x_36:
[----:B------:R-:W-:Y:S05]  /*0e40*/  @P2 BRA `(.L_x_38) ;  /* 0x00000000000c2947 */ /* 0x000fea0003800000 */
[----:B------:R1:W-:Y:S02]  /*0e50*/  STS [UR4+0x20], R5 ;  /* 0x00002005ff007988 */ /* 0x0003e40008000804 */
.L_x_37:
[----:B------:R-:W-:Y:S05]  /*0e60*/  @P2 BRA `(.L_x_39) ;  /* 0x0000000000242947 */ /* 0x000fea0003800000 */
[----:B------:R1:W-:Y:S02]  /*0e70*/  STS [UR4+0x24], R6 ;  /* 0x00002406ff007988 */ /* 0x0003e40008000804 */
.L_x_38:
[----:B------:R-:W-:Y:S05]  /*0e80*/  @P2 BRA `(.L_x_40) ;  /* 0x00000000002c2947 */ /* 0x000fea0003800000 */
[----:B-1--45:R-:W1:Y:S01]  /*0e90*/  LDS R2, [UR4+0x1c] ;  /* 0x00001c04ff027984 */ /* 0x032e620008000800 */
[----:B------:R-:W4:Y:S02]  /*0ea0*/  LDC.64 R10, c[0x0][0x248] ;  /* 0x00009200ff0a7b82 */ /* 0x000f240000000a00 */
[--C-:B----4-:R-:W-:Y:S02]  /*0eb0*/  SHF.R.U32.HI R5, RZ, 0x4, R11.reuse ;  /* 0x00000004ff057819 */ /* 0x110fe4000001160b */
[----:B------:R-:W-:-:S05]  /*0ec0*/  SHF.R.U64 R3, R10, 0x4, R11 ;  /* 0x000000040a037819 */ /* 0x000fca000000120b */
[----:B------:R4:W-:Y:S01]  /*0ed0*/  STS [UR4+0xc], R3 ;  /* 0x00000c03ff007988 */ /* 0x0009e20008000804 */
[----:B-1----:R-:W-:-:S05]  /*0ee0*/  LOP3.LUT R2, R2, 0xf, R5, 0xb8, !PT ;  /* 0x0000000f02027812 */ /* 0x002fca00078eb805 */
[----:B------:R4:W-:Y:S02]  /*0ef0*/  STS [UR4+0x1c], R2 ;  /* 0x00001c02ff007988 */ /* 0x0009e40008000804 */
.L_x_39:
[----:B------:R-:W-:Y:S05]  /*0f00*/  @P2 BRA `(.L_x_41) ;  /* 0x00000000001c2947 */ /* 0x000fea0003800000 */
[----:B-1--45:R-:W1:Y:S02]  /*0f10*/  LDS R2, [UR4+0x34] ;  /* 0x00003404ff027984 */ /* 0x032e640008000800 */
[----:B-1----:R-:W-:-:S05]  /*0f20*/  LOP3.LUT R2, R2, 0x7, RZ, 0xb8, !PT ;  /* 0x0000000702027812 */ /* 0x002fca00078eb8ff */
[----:B------:R1:W-:Y:S02]  /*0f30*/  STS [UR4+0x34], R2 ;  /* 0x00003402ff007988 */ /* 0x0003e40008000804 */
.L_x_40:
[----:B------:R-:W-:Y:S05]  /*0f40*/  @P2 BRA `(.L_x_42) ;  /* 0x00000000001c2947 */ /* 0x000fea0003800000 */
[----:B-1--45:R-:W1:Y:S02]  /*0f50*/  LDS R2, [UR4+0x34] ;  /* 0x00003404ff027984 */ /* 0x032e640008000800 */
[----:B-1----:R-:W-:-:S05]  /*0f60*/  LOP3.LUT R2, R2, 0x38, RZ, 0xb8, !PT ;  /* 0x0000003802027812 */ /* 0x002fca00078eb8ff */
[----:B------:R1:W-:Y:S02]  /*0f70*/  STS [UR4+0x34], R2 ;  /* 0x00003402ff007988 */ /* 0x0003e40008000804 */
.L_x_41:
[----:B------:R-:W-:Y:S05]  /*0f80*/  @P2 BRA `(.L_x_43) ;  /* 0x00000000001c2947 */ /* 0x000fea0003800000 */
[----:B-1--45:R-:W1:Y:S02]  /*0f90*/  LDS R2, [UR4+0x8] ;  /* 0x00000804ff027984 */ /* 0x032e640008000800 */
[----:B-1----:R-:W-:-:S05]  /*0fa0*/  LOP3.LUT R2, R2, 0x780, RZ, 0xb8, !PT ;  /* 0x0000078002027812 */ /* 0x002fca00078eb8ff */
[----:B------:R1:W-:Y:S02]  /*0fb0*/  STS [UR4+0x8], R2 ;  /* 0x00000802ff007988 */ /* 0x0003e40008000804 */
.L_x_42:
[----:B------:R-:W-:Y:S05]  /*0fc0*/  @P2 BRA `(.L_x_44) ;  /* 0x0000000000282947 */ /* 0x000fea0003800000 */
[----:B-1--45:R-:W1:Y:S02]  /*0fd0*/  LDS R2, [UR4+0x8] ;  /* 0x00000804ff027984 */ /* 0x032e640008000800 */
[----:B-1----:R-:W-:-:S05]  /*0fe0*/  LOP3.LUT R2, R2, 0x1800, RZ, 0xb8, !PT ;  /* 0x0000180002027812 */ /* 0x002fca00078eb8ff */
[----:B------:R1:W-:Y:S02]  /*0ff0*/  STS [UR4+0x8], R2 ;  /* 0x00000802ff007988 */ /* 0x0003e40008000804 */
.L_x_43:
[----:B------:R-:W-:Y:S05]  /*1000*/  @P2 BREAK B4 ;  /* 0x0000000000042942 */ /* 0x000fea0003800000 */
[----:B------:R-:W-:Y:S05]  /*1010*/  @P2 BRA `(.L_x_45) ;  /* 0x0000000000242947 */ /* 0x000fea0003800000 */
[----:B-1--45:R-:W1:Y:S01]  /*1020*/  LDS R2, [UR4+0x8] ;  /* 0x00000804ff027984 */ /* 0x032e620008000800 */
[----:B------:R-:W-:-:S05]  /*1030*/  IMAD.MOV.U32 R3, RZ, RZ, 0x6000 ;  /* 0x00006000ff037424 */ /* 0x000fca00078e00ff */
[----:B-1----:R-:W-:-:S04]  /*1040*/  LOP3.LUT R2, R2, 0x6000, R3, 0xd8, !PT ;  /* 0x0000600002027812 */ /* 0x002fc800078ed803 */
[----:B------:R-:W-:-:S05]  /*1050*/  LOP3.LUT R2, R2, 0x400000, RZ, 0xb8, !PT ;  /* 0x0040000002027812 */ /* 0x000fca00078eb8ff */
[----:B------:R1:W-:Y:S02]  /*1060*/  STS [UR4+0x8], R2 ;  /* 0x00000802ff007988 */ /* 0x0003e40008000804 */
.L_x_44:
[----:B------:R-:W-:Y:S05]  /*1070*/  BSYNC B4 ;  /* 0x0000000000047941 */ /* 0x000fea0003800000 */
.L_x_35:
[----:B-1--45:R-:W1:Y:S02]  /*1080*/  @!P2 LDS R2, [UR4+0x8] ;  /* 0x00000804ff02a984 */ /* 0x032e640008000800 */
[----:B-1----:R-:W-:-:S05]  /*1090*/  @!P2 LOP3.LUT R2, R2, 0x8000, RZ, 0xb8, !PT ;  /* 0x000080000202a812 */ /* 0x002fca00078eb8ff */
[----:B------:R1:W-:Y:S02]  /*10a0*/  @!P2 STS [UR4+0x8], R2 ;  /* 0x00000802ff00a988 */ /* 0x0003e40008000804 */
.L_x_45:
[----:B------:R-:W-:Y:S05]  /*10b0*/  BSYNC B3 ;  /* 0x0000000000037941 */ /* 0x000fea0003800000 */
.L_x_34:
[----:B------:R-:W-:Y:S05]  /*10c0*/  WARPSYNC.ALL ;  /* 0x0000000000007948 */ /* 0x000fea0003800000 */
[----:B------:R-:W-:Y:S01]  /*10d0*/  UIADD3 UR5, UR5, 0x100, URZ ;  /* 0x0000010005057890 */ /* 0x000fe2000fffe03f */
[----:B------:R-:W-:Y:S02]  /*10e0*/  ISETP.GE.AND P1, PT, R12, 0x1, PT ;  /* 0x000000010c00780c */ /* 0x000fe40003f26270 */
[----:B------:R-:W-:Y:S02]  /*10f0*/  CS2R R24, SRZ ;  /* 0x0000000000187805 */ /* 0x000fe4000001ff00 */
[----:B------:R-:W-:Y:S01]  /*1100*/  CS2R R26, SRZ ;  /* 0x00000000001a7805 */ /* 0x000fe2000001ff00 */
[----:B------:R-:W-:Y:S01]  /*1110*/  UIADD3 UR20, UP0, UR5, UR20, URZ ;  /* 0x0000001405147290 */ /* 0x000fe2000ff1e03f */
[----:B------:R-:W-:-:S02]  /*1120*/  CS2R R28, SRZ ;  /* 0x00000000001c7805 */ /* 0x000fc4000001ff00 */
[----:B------:R-:W-:Y:S02]  /*1130*/  CS2R R30, SRZ ;  /* 0x00000000001e7805 */ /* 0x000fe4000001ff00 */
[----:B------:R-:W-:Y:S01]  /*1140*/  CS2R R32, SRZ ;  /* 0x0000000000207805 */ /* 0x000fe2000001ff00 */
[----:B------:R-:W-:Y:S01]  /*1150*/  ULEA.HI.X.SX32 UR21, UR5, UR21, 0x1, UP0 ;  /* 0x0000001505157291 */ /* 0x000fe200080f0e3f */
[----:B------:R-:W-:Y:S02]  /*1160*/  CS2R R34, SRZ ;  /* 0x0000000000227805 */ /* 0x000fe4000001ff00 */
[----:B------:R-:W-:Y:S02]  /*1170*/  CS2R R36, SRZ ;  /* 0x0000000000247805 */ /* 0x000fe4000001ff00 */
[----:B------:R-:W-:Y:S02]  /*1180*/  CS2R R38, SRZ ;  /* 0x0000000000267805 */ /* 0x000fe4000001ff00 */
[----:B------:R-:W-:-:S02]  /*1190*/  CS2R R40, SRZ ;  /* 0x0000000000287805 */ /* 0x000fc4000001ff00 */
[----:B------:R-:W-:Y:S02]  /*11a0*/  CS2R R42, SRZ ;  /* 0x00000000002a7805 */ /* 0x000fe4000001ff00 */
[----:B------:R-:W-:Y:S02]  /*11b0*/  CS2R R44, SRZ ;  /* 0x00000000002c7805 */ /* 0x000fe4000001ff00 */
        /* <DEDUP_REMOVED lines=38> */
[----:B------:R-:W-:Y:S01]  /*1420*/  CS2R R122, SRZ ;  /* 0x00000000007a7805 */ /* 0x000fe2000001ff00 */
[----:B------:R-:W-:Y:S01]  /*1430*/  IMAD.MOV.U32 R124, RZ, RZ, RZ ;  /* 0x000000ffff7c7224 */ /* 0x000fe200078e00ff */
[----:B------:R-:W-:Y:S06]  /*1440*/  @P0 BRA `(.L_x_46) ;  /* 0x0000000000300947 */ /* 0x000fec0003800000 */
[----:B-1--45:R-:W2:Y:S01]  /*1450*/  S2R R2, SR_LANEID ;  /* 0x0000000000027919 */ /* 0x032ea20000000000 */
[----:B------:R-:W-:Y:S05]  /*1460*/  WARPSYNC.ALL ;  /* 0x0000000000007948 */ /* 0x000fea0003800000 */
[----:B--23--:R-:W-:-:S05]  /*1470*/  IMAD.SHL.U32 R4, R2, 0x4, RZ ;  /* 0x0000000402047824 */ /* 0x00cfca00078e00ff */
        /* <DEDUP_REMOVED lines=9> */
.L_x_46:
[----:B------:R-:W-:Y:S05]  /*1510*/  @P0 BRA `(.L_x_47) ;  /* 0x00000000000c0947 */ /* 0x000fea0003800000 */
[----:B------:R0:W-:Y:S01]  /*1520*/  UTMACMDFLUSH ;  /* 0x00000000000079b7 */ /* 0x0001e20000000000 */
[----:B------:R-:W-:Y:S05]  /*1530*/  @P0 BRA `(.L_x_47) ;  /* 0x0000000000040947 */ /* 0x000fea0003800000 */
[----:B------:R-:W-:-:S04]  /*1540*/  DEPBAR.LE SB0, 0x0 ;  /* 0x000080000000791a */ /* 0x000fc80000000000 */
.L_x_47:
[----:B------:R-:W-:Y:S05]  /*1550*/  WARPSYNC.ALL ;  /* 0x0000000000007948 */ /* 0x000fea0003800000 */
[----:B--2---:R-:W-:Y:S01]  /*1560*/  BAR.SYNC.DEFER_BLOCKING 0x0 ;  /* 0x0000000000007b1d */ /* 0x004fe20000010000 */
[----:B------:R-:W-:Y:S01]  /*1570*/  USHF.L.U32 UR11, UR26, 0x6, URZ ;  /* 0x000000061a0b7899 */ /* 0x000fe2000800063f */
[----:B------:R-:W-:Y:S01]  /*1580*/  IMAD.MOV.U32 R125, RZ, RZ, RZ ;  /* 0x000000ffff7d7224 */ /* 0x000fe200078e00ff */
[----:B------:R-:W-:Y:S02]  /*1590*/  CS2R R126, SRZ ;  /* 0x00000000007e7805 */ /* 0x000fe4000001ff00 */
[----:B------:R-:W-:-:S02]  /*15a0*/  CS2R R128, SRZ ;  /* 0x0000000000807805 */ /* 0x000fc4000001ff00 */
[----:B------:R-:W-:Y:S01]  /*15b0*/  CS2R R130, SRZ ;  /* 0x0000000000827805 */ /* 0x000fe2000001ff00 */
[----:B------:R-:W-:Y:S01]  /*15c0*/  VOTEU.ALL UP0, P2 ;  /* 0x00000000003f7886 */ /* 0x000fe20001000000 */
[----:B-1----:R-:W-:Y:S01]  /*15d0*/  UMOV UR6, 0x1 ;  /* 0x0000000100067882 */ /* 0x002fe20000000000 */
[----:B------:R-:W-:Y:S02]  /*15e0*/  CS2R R132, SRZ ;  /* 0x0000000000847805 */ /* 0x000fe4000001ff00 */
[----:B------:R-:W-:Y:S02]  /*15f0*/  CS2R R134, SRZ ;  /* 0x0000000000867805 */ /* 0x000fe4000001ff00 */
[----:B------:R-:W-:Y:S01]  /*1600*/  CS2R R136, SRZ ;  /* 0x0000000000887805 */ /* 0x000fe2000001ff00 */
[----:B------:R-:W-:-:S04]  /*1610*/  @!UP0 UIADD3 UR6, -UR6, 0x100000, URZ ;  /* 0x0010000006068890 */ /* 0x000fc8000fffe13f */
[----:B------:R-:W-:Y:S02]  /*1620*/  @!UP0 USHF.L.U32 UR7, UR6, 0xb, URZ ;  /* 0x0000000b06078899 */ /* 0x000fe4000800063f */
[----:B------:R-:W-:Y:S01]  /*1630*/  @!UP0 USHF.L.U32 UR6, UR6, 0x1, URZ ;  /* 0x0000000106068899 */ /* 0x000fe2000800063f */
[----:B------:R-:W-:Y:S01]  /*1640*/  CS2R R138, SRZ ;  /* 0x00000000008a7805 */ /* 0x000fe2000001ff00 */
[----:B------:R-:W-:Y:S01]  /*1650*/  VOTEU.ALL UP0, P2 ;  /* 0x00000000003f7886 */ /* 0x000fe20001000000 */
[----:B------:R-:W-:Y:S02]  /*1660*/  CS2R R140, SRZ ;  /* 0x00000000008c7805 */ /* 0x000fe4000001ff00 */
[----:B------:R-:W-:Y:S02]  /*1670*/  CS2R R142, SRZ ;  /* 0x00000000008e7805 */ /* 0x000fe4000001ff00 */
[----:B------:R-:W-:Y:S02]  /*1680*/  CS2R R144, SRZ ;  /* 0x0000000000907805 */ /* 0x000fe4000001ff00 */
[----:B------:R-:W-:-:S02]  /*1690*/  CS2R R146, SRZ ;  /* 0x0000000000927805 */ /* 0x000fc4000001ff00 */
[----:B------:R-:W-:Y:S02]  /*16a0*/  CS2R R148, SRZ ;  /* 0x0000000000947805 */ /* 0x000fe4000001ff00 */
[----:B------:R-:W-:Y:S01]  /*16b0*/  CS2R R150, SRZ ;  /* 0x0000000000967805 */ /* 0x000fe2000001ff00 */
[----:B------:R-:W1:Y:S02]  /*16c0*/  FENCE.VIEW.ASYNC.S ;  /* 0x00000000000073c6 */ /* 0x000e640000000000 */
[----:B-1----:R1:W2:Y:S02]  /*16d0*/  @!UP0 SYNCS.EXCH.64 URZ, [UR4+0x2800], UR6 ;  /* 0x00280006043f85b2 */ /* 0x0022a40008000100 */
[----:B-1----:R-:W-:Y:S01]  /*16e0*/  USHF.L.U32 UR7, UR27, 0x8, URZ ;  /* 0x000000081b077899 */ /* 0x002fe2000800063f */
[----:B------:R-:W-:Y:S11]  /*16f0*/  @!P1 BRA `(.L_x_48) ;  /* 0x0000000400b49947 */ /* 0x000ff60003800000 */
[----:B------:R-:W-:Y:S01]  /*1700*/  UIADD3 UR5, UR4, 0x2000, URZ ;  /* 0x0000200004057890 */ /* 0x000fe2000fffe03f */
[----:B------:R-:W-:Y:S01]  /*1710*/  CS2R R24, SRZ ;  /* 0x0000000000187805 */ /* 0x000fe2000001ff00 */
[----:B------:R-:W-:Y:S01]  /*1720*/  USHF.R.U32.HI UR14, URZ, 0x4, UR4 ;  /* 0x000000043f0e7899 */ /* 0x000fe20008011604 */
[----:B------:R-:W-:Y:S01]  /*1730*/  CS2R R26, SRZ ;  /* 0x00000000001a7805 */ /* 0x000fe2000001ff00 */
[----:B------:R-:W-:Y:S01]  /*1740*/  USHF.R.U32.HI UR5, URZ, 0x4, UR5 ;  /* 0x000000043f057899 */ /* 0x000fe20008011605 */
        /* <DEDUP_REMOVED lines=61> */
[----:B------:R-:W-:Y:S01]  /*1b20*/  CS2R R150, SRZ ;  /* 0x0000000000967805 */ /* 0x000fe2000001ff00 */
[----:B------:R-:W-:Y:S02]  /*1b30*/  USGXT.U32 UR14, UR14, 0xe ;  /* 0x0000000e0e0e789a */ /* 0x000fe40008000000 */
[----:B------:R-:W-:Y:S01]  /*1b40*/  USGXT.U32 UR12, UR5, 0xe ;  /* 0x0000000e050c789a */ /* 0x000fe20008000000 */
[----:B------:R-:W-:-:S11]  /*1b50*/  UMOV UR10, URZ ;  /* 0x0000003f000a7c82 */ /* 0x000fd60008000000 */
.L_x_50:
[----:B--2---:R-:W-:Y:S01]  /*1b60*/  BAR.SYNC.DEFER_BLOCKING 0x0 ;  /* 0x0000000000007b1d */ /* 0x004fe20000010000 */
[----:B------:R-:W-:Y:S01]  /*1b70*/  ELECT P0, URZ, PT ;  /* 0x00000000003f782f */ /* 0x000fe20003800000 */
[----:B----45:R-:W-:Y:S01]  /*1b80*/  @!P2 IMAD.MOV.U32 R2, RZ, RZ, 0x2800 ;  /* 0x00002800ff02a424 */ /* 0x030fe200078e00ff */
[----:B------:R-:W-:Y:S02]  /*1b90*/  ELECT P1, URZ, PT ;  /* 0x00000000003f782f */ /* 0x000fe40003820000 */
[C---:B------:R-:W-:Y:S01]  /*1ba0*/  ISETP.LT.U32.AND P0, PT, R7.reuse, 0x20, P0 ;  /* 0x000000200700780c */ /* 0x040fe20000701070 */
[----:B------:R-:W-:Y:S01]  /*1bb0*/  UMOV UR6, UR10 ;  /* 0x0000000a00067c82 */ /* 0x000fe20008000000 */
[----:B------:R-:W-:Y:S01]  /*1bc0*/  ISETP.LT.U32.AND P1, PT, R7, 0x20, P1 ;  /* 0x000000200700780c */ /* 0x000fe20000f21070 */
[----:B------:R-:W-:Y:S01]  /*1bd0*/  UMOV UR13, 0xc0000010 ;  /* 0xc0000010000d7882 */ /* 0x000fe20000000000 */
[----:B------:R-:W-:-:S09]  /*1be0*/  UMOV UR15, 0xc0000010 ;  /* 0xc0000010000f7882 */ /* 0x000fd20000000000 */
[----:B------:R-:W-:Y:S01]  /*1bf0*/  VOTEU.ANY UP0, P0 ;  /* 0x00000000003f7886 */ /* 0x000fe20000000100 */
[----:B------:R-:W-:Y:S01]  /*1c00*/  VOTEU.ANY UP2, P0 ;  /* 0x00000000003f7886 */ /* 0x000fe20000040100 */
[----:B------:R-:W-:Y:S01]  /*1c10*/  VOTEU.ANY UP1, P1 ;  /* 0x00000000003f7886 */ /* 0x000fe20000820100 */
[----:B------:R-:W-:Y:S02]  /*1c20*/  VOTEU.ANY UP3, P1 ;  /* 0x00000000003f7886 */ /* 0x000fe40000860100 */
[----:B------:R-:W-:Y:S02]  /*1c30*/  @UP0 UIADD3 UR8, UR4, 0x2000, URZ ;  /* 0x0000200004080890 */ /* 0x000fe4000fffe03f */
[----:B------:R1:W-:Y:S01]  /*1c40*/  @!P2 SYNCS.ARRIVE.TRANS64 RZ, [UR4+0x2800], R2 ;  /* 0x00280002ffffa9a7 */ /* 0x0003e20008000004 */
[----:B------:R-:W-:Y:S01]  /*1c50*/  @UP0 UIADD3 UR9, UR4, 0x2800, URZ ;  /* 0x0000280004090890 */ /* 0x000fe2000fffe03f */
[----:B------:R-:W-:Y:S01]  /*1c60*/  @UP0 UMOV UR16, UR24 ;  /* 0x0000001800100c82 */ /* 0x000fe20008000000 */
[----:B------:R-:W-:Y:S01]  /*1c70*/  @UP0 UMOV UR17, UR25 ;  /* 0x0000001900110c82 */ /* 0x000fe20008000000 */
[----:B------:R-:W-:Y:S01]  /*1c80*/  BAR.SYNC.DEFER_BLOCKING 0x0 ;  /* 0x0000000000007b1d */ /* 0x000fe20000010000 */
[----:B------:R-:W-:Y:S01]  /*1c90*/  @UP1 UIADD3 UR5, UR4, 0x2800, URZ ;  /* 0x0000280004051890 */ /* 0x000fe2000fffe03f */
[----:B-1----:R-:W-:-:S04]  /*1ca0*/  SHF.L.U32 R2, R8, 0x1f, RZ ;  /* 0x0000001f08027819 */ /* 0x002fc800000006ff */
[----:B------:R-:W-:Y:S01]  /*1cb0*/  @UP1 UMOV UR18, UR22 ;  /* 0x0000001600121c82 */ /* 0x000fe20008000000 */
[----:B------:R-:W-:Y:S01]  /*1cc0*/  @UP1 UMOV UR19, UR23 ;  /* 0x0000001700131c82 */ /* 0x000fe20008000000 */
[----:B------:R1:W-:Y:S01]  /*1cd0*/  @UP2 UTMALDG.2D [UR8], [UR16] ;  /* 0x00000008100025b4 */ /* 0x0003e20008008000 */
[----:B------:R2:W-:Y:S06]  /*1ce0*/  MEMBAR.ALL.CTA ;  /* 0x0000000000007992 */ /* 0x0005ec0000008000 */
[----:B--2---:R-:W2:Y:S02]  /*1cf0*/  FENCE.VIEW.ASYNC.S ;  /* 0x00000000000073c6 */ /* 0x004ea40000000000 */
[----:B--2---:R-:W-:Y:S06]  /*1d00*/  BAR.SYNC.DEFER_BLOCKING 0x0 ;  /* 0x0000000000007b1d */ /* 0x004fec0000010000 */
[----:B------:R1:W-:Y:S02]  /*1d10*/  @UP3 UTMALDG.2D [UR4], [UR18] ;  /* 0x00000004120035b4 */ /* 0x0003e40008008000 */
[----:B------:R-:W-:Y:S06]  /*1d20*/  BAR.SYNC.DEFER_BLOCKING 0x0 ;  /* 0x0000000000007b1d */ /* 0x000fec0000010000 */
[----:B------:R-:W2:Y:S02]  /*1d30*/  SYNCS.PHASECHK.TRANS64.TRYWAIT P0, [UR4+0x2800], R2 ;  /* 0x00280002ff0075a7 */ /* 0x000ea40008000144 */
[----:B-12---:R-:W-:Y:S05]  /*1d40*/  @!P0 BRA `(.L_x_49) ;  /* 0x0000000800bc8947 */ /* 0x006fea0003800000 */
.L_x_51:
[----:B------:R-:W1:Y:S01]  /*1d50*/  LDC R2, c[0x0][0x230] ;  /* 0x00008c00ff027b82 */ /* 0x000e620000000800 */
[----:B------:R-:W-:Y:S01]  /*1d60*/  UIADD3 UR10, UR10, 0x20, URZ ;  /* 0x000000200a0a7890 */ /* 0x000fe2000fffe03f */
[----:B------:R-:W-:Y:S02]  /*1d70*/  WARPGROUP.DEPBAR.LE gsb0, 0x0 ;  /* 0x00008000000079c5 */ /* 0x000fe40000010000 */
[----:B------:R-:W-:Y:S01]  /*1d80*/  WARPGROUP.ARRIVE ;  /* 0x00000000000079c5 */ /* 0x000fe20000000000 */
[----:B------:R-:W-:-:S05]  /*1d90*/  LOP3.LUT R8, R8, 0x1, RZ, 0x3c, !PT ;  /* 0x0000000108087812 */ /* 0x000fca00078e3cff */
[----:B------:R-:W-:Y:S01]  /*1da0*/  QGMMA.64x256x32.F32.E4M3.E4M3 R24, gdesc[UR12], R24, gsb0 ;  /* 0x03e000000c1879f3 */ /* 0x000fe20008000818 */
[----:B-1----:R-:W-:-:S13]  /*1db0*/  ISETP.LE.AND P0, PT, R2, UR10, PT ;  /* 0x0000000a02007c0c */ /* 0x002fda000bf03270 */
[----:B------:R-:W-:Y:S05]  /*1dc0*/  @!P0 BRA `(.L_x_50) ;  /* 0xfffffffc00648947 */ /* 0x000fea000383ffff */
.L_x_48:
[----:B------:R-:W-:Y:S02]  /*1dd0*/  WARPGROUP.DEPBAR.LE gsb0, 0x0 ;  /* 0x00008000000079c5 */ /* 0x000fe40000010000 */
[----:B--2---:R-:W-:Y:S01]  /*1de0*/  BAR.SYNC.DEFER_BLOCKING 0x0 ;  /* 0x0000000000007b1d */ /* 0x004fe20000010000 */
[C---:B----45:R-:W-:Y:S01]  /*1df0*/  IMAD.SHL.U32 R2, R0.reuse, 0x40, RZ ;  /* 0x0000004000027824 */ /* 0x070fe200078e00ff */
[C---:B------:R-:W-:Y:S01]  /*1e00*/  LOP3.LUT R3, R0.reuse, 0x1c, RZ, 0xc0, !PT ;  /* 0x0000001c00037812 */ /* 0x040fe200078ec0ff */
[----:B---3--:R-:W-:Y:S01]  /*1e10*/  IMAD.SHL.U32 R4, R0, 0x2, RZ ;  /* 0x0000000200047824 */ /* 0x008fe200078e00ff */
[----:B------:R-:W-:Y:S02]  /*1e20*/  ELECT P0, URZ, PT ;  /* 0x00000000003f782f */ /* 0x000fe40003800000 */
[----:B------:R-:W-:Y:S01]  /*1e30*/  F2FP.SATFINITE.E4M3.F32.PACK_AB_MERGE_C R24, R25, R24, RZ ;  /* 0x000000181918723e */ /* 0x000fe200048070ff */
[----:B------:R-:W-:Y:S01]  /*1e40*/  UMOV UR10, UR11 ;  /* 0x0000000b000a7c82 */ /* 0x000fe20008000000 */
[----:B------:R-:W-:-:S02]  /*1e50*/  LOP3.LUT R2, R2, 0x1800, RZ, 0xc0, !PT ;  /* 0x0000180002027812 */ /* 0x000fc400078ec0ff */
[----:B------:R-:W-:Y:S02]  /*1e60*/  LOP3.LUT R4, R4, 0x6, RZ, 0xc0, !PT ;  /* 0x0000000604047812 */ /* 0x000fe400078ec0ff */
[----:B------:R-:W-:Y:S01]  /*1e70*/  F2FP.SATFINITE.E4M3.F32.PACK_AB_MERGE_C R26, R27, R26, RZ ;  /* 0x0000001a1b1a723e */ /* 0x000fe200048070ff */
[----:B------:R-:W-:Y:S01]  /*1e80*/  IMAD R2, R3, 0x20, R2 ;  /* 0x0000002003027824 */ /* 0x000fe200078e0202 */
[----:B------:R-:W-:Y:S01]  /*1e90*/  F2FP.SATFINITE.E4M3.F32.PACK_AB_MERGE_C R28, R29, R28, RZ ;  /* 0x0000001c1d1c723e */ /* 0x000fe200048070ff */
[----:B------:R-:W-:Y:S01]  /*1ea0*/  IMAD R3, R3, 0x4, R4 ;  /* 0x0000000403037824 */ /* 0x000fe200078e0204 */
[----:B------:R-:W-:Y:S02]  /*1eb0*/  F2FP.SATFINITE.E4M3.F32.PACK_AB_MERGE_C R30, R31, R30, RZ ;  /* 0x0000001e1f1e723e */ /* 0x000fe400048070ff */
[----:B------:R-:W-:Y:S01]  /*1ec0*/  F2FP.SATFINITE.E4M3.F32.PACK_AB_MERGE_C R88, R89, R88, RZ ;  /* 0x000000585958723e */ /* 0x000fe200048070ff */
[----:B------:R-:W-:Y:S01]  /*1ed0*/  IMAD.IADD R3, R2, 0x1, R3 ;  /* 0x0000000102037824 */ /* 0x000fe200078e0203 */
[----:B------:R-:W-:-:S02]  /*1ee0*/  F2FP.SATFINITE.E4M3.F32.PACK_AB_MERGE_C R90, R91, R90, RZ ;  /* 0x0000005a5b5a723e */ /* 0x000fc400048070ff */
[----:B------:R-:W-:Y:S02]  /*1ef0*/  F2FP.SATFINITE.E4M3.F32.PACK_AB_MERGE_C R92, R93, R92, RZ ;  /* 0x0000005c5d5c723e */ /* 0x000fe400048070ff */
[----:B------:R-:W-:Y:S01]  /*1f00*/  F2FP.SATFINITE.E4M3.F32.PACK_AB_MERGE_C R94, R95, R94, RZ ;  /* 0x0000005e5f5e723e */ /* 0x000fe200048070ff */
[----:B------:R-:W1:Y:S02]  /*1f10*/  @!P2 SYNCS.CCTL.IV [UR4+0x2800] ;  /* 0x00280000ff00a9b1 */ /* 0x000e640008000004 */
[----:B-1----:R-:W-:Y:S01]  /*1f20*/  BAR.SYNC.DEFER_BLOCKING 0x0 ;  /* 0x0000000000007b1d */ /* 0x002fe20000010000 */
[----:B------:R-:W-:Y:S02]  /*1f30*/  F2FP.SATFINITE.E4M3.F32.PACK_AB_MERGE_C R32, R33, R32, RZ ;  /* 0x000000202120723e */ /* 0x000fe400048070ff */
[----:B------:R-:W-:Y:S02]  /*1f40*/  F2FP.SATFINITE.E4M3.F32.PACK_AB_MERGE_C R34, R35, R34, RZ ;  /* 0x000000222322723e */ /* 0x000fe400048070ff */
[----:B------:R-:W-:-:S02]  /*1f50*/  F2FP.SATFINITE.E4M3.F32.PACK_AB_MERGE_C R36, R37, R36, RZ ;  /* 0x000000242524723e */ /* 0x000fc400048070ff */
[----:B------:R-:W-:Y:S02]  /*1f60*/  F2FP.SATFINITE.E4M3.F32.PACK_AB_MERGE_C R38, R39, R38, RZ ;  /* 0x000000262726723e */ /* 0x000fe400048070ff */
[----:B------:R-:W-:Y:S02]  /*1f70*/  F2FP.SATFINITE.E4M3.F32.PACK_AB_MERGE_C R96, R97, R96, RZ ;  /* 0x000000606160723e */ /* 0x000fe400048070ff */
[----:B------:R-:W-:Y:S02]  /*1f80*/  F2FP.SATFINITE.E4M3.F32.PACK_AB_MERGE_C R98, R99, R98, RZ ;  /* 0x000000626362723e */ /* 0x000fe400048070ff */
[----:B------:R-:W-:Y:S02]  /*1f90*/  F2FP.SATFINITE.E4M3.F32.PACK_AB_MERGE_C R100, R101, R100, RZ ;  /* 0x000000646564723e */ /* 0x000fe400048070ff */
[----:B------:R-:W-:Y:S02]  /*1fa0*/  F2FP.SATFINITE.E4M3.F32.PACK_AB_MERGE_C R102, R103, R102, RZ ;  /* 0x000000666766723e */ /* 0x000fe400048070ff */
[----:B------:R-:W-:-:S02]  /*1fb0*/  ISETP.LT.U32.AND P0, PT, R7, 0x40, P0 ;  /* 0x000000400700780c */ /* 0x000fc40000701070 */
[----:B------:R-:W-:Y:S02]  /*1fc0*/  LOP3.LUT R5, R3, 0x10, RZ, 0x3c, !PT ;  /* 0x0000001003057812 */ /* 0x000fe400078e3cff */
[----:B------:R-:W-:Y:S02]  /*1fd0*/  F2FP.SATFINITE.E4M3.F32.PACK_AB_MERGE_C R40, R41, R40, RZ ;  /* 0x000000282928723e */ /* 0x000fe400048070ff */
[----:B------:R-:W-:Y:S01]  /*1fe0*/  F2FP.SATFINITE.E4M3.F32.PACK_AB_MERGE_C R42, R43, R42, RZ ;  /* 0x0000002a2b2a723e */ /* 0x000fe200048070ff */
[----:B------:R-:W-:Y:S01]  /*1ff0*/  STS.U16 [R3+UR4], R24 ;  /* 0x0000001803007988 */ /* 0x000fe20008000404 */
[----:B------:R-:W-:Y:S02]  /*2000*/  F2FP.SATFINITE.E4M3.F32.PACK_AB_MERGE_C R44, R45, R44, RZ ;  /* 0x0000002c2d2c723e */ /* 0x000fe400048070ff */
[----:B------:R-:W-:Y:S01]  /*2010*/  F2FP.SATFINITE.E4M3.F32.PACK_AB_MERGE_C R46, R47, R46, RZ ;  /* 0x0000002e2f2e723e */ /* 0x000fe200048070ff */
[----:B------:R-:W-:Y:S01]  /*2020*/  STS.U16 [R3+UR4+0x400], R26 ;  /* 0x0004001a03007988 */ /* 0x000fe20008000404 */
[----:B------:R-:W-:Y:S01]  /*2030*/  F2FP.SATFINITE.E4M3.F32.PACK_AB_MERGE_C R104, R105, R104, RZ ;  /* 0x000000686968723e */ /* 0x000fe200048070ff */
[----:B------:R-:W-:Y:S01]  /*2040*/  VOTEU.ANY UP0, P0 ;  /* 0x00000000003f7886 */ /* 0x000fe20000000100 */
[----:B------:R-:W-:Y:S01]  /*2050*/  F2FP.SATFINITE.E4M3.F32.PACK_AB_MERGE_C R106, R107, R106, RZ ;  /* 0x0000006a6b6a723e */ /* 0x000fe200048070ff */
[----:B------:R-:W-:Y:S01]  /*2060*/  STS.U16 [R3+UR4+0x8], R28 ;  /* 0x0000081c03007988 */ /* 0x000fe20008000404 */
[----:B------:R-:W-:Y:S01]  /*2070*/  F2FP.SATFINITE.E4M3.F32.PACK_AB_MERGE_C R108, R109, R108, RZ ;  /* 0x0000006c6d6c723e */ /* 0x000fe200048070ff */
[----:B------:R-:W-:Y:S01]  /*2080*/  VOTEU.ANY UP1, P0 ;  /* 0x00000000003f7886 */ /* 0x000fe20000020100 */
[----:B------:R-:W-:Y:S01]  /*2090*/  F2FP.SATFINITE.E4M3.F32.PACK_AB_MERGE_C R110, R111, R110, RZ ;  /* 0x0000006e6f6e723e */ /* 0x000fe200048070ff */
[----:B------:R-:W-:Y:S01]  /*20a0*/  STS.U16 [R3+UR4+0x408], R30 ;  /* 0x0004081e03007988 */ /* 0x000fe20008000404 */
[----:B------:R-:W-:Y:S01]  /*20b0*/  LOP3.LUT R7, R3, 0x20, RZ, 0x3c, !PT ;  /* 0x0000002003077812 */ /* 0x000fe200078e3cff */
[----:B------:R-:W-:Y:S01]  /*20c0*/  @UP0 UMOV UR6, UR20 ;  /* 0x0000001400060c82 */ /* 0x000fe20008000000 */
[----:B------:R-:W-:Y:S01]  /*20d0*/  F2FP.SATFINITE.E4M3.F32.PACK_AB_MERGE_C R48, R49, R48, RZ ;  /* 0x000000303130723e */ /* 0x000fe200048070ff */
[----:B------:R-:W-:Y:S01]  /*20e0*/  STS.U16 [R3+UR4+0x2000], R88 ;  /* 0x0020005803007988 */ /* 0x000fe20008000404 */
[----:B------:R-:W-:-:S02]  /*20f0*/  F2FP.SATFINITE.E4M3.F32.PACK_AB_MERGE_C R50, R51, R50, RZ ;  /* 0x000000323332723e */ /* 0x000fc400048070ff */
[----:B------:R-:W-:Y:S01]  /*2100*/  F2FP.SATFINITE.E4M3.F32.PACK_AB_MERGE_C R52, R53, R52, RZ ;  /* 0x000000343534723e */ /* 0x000fe200048070ff */
[----:B------:R-:W-:Y:S01]  /*2110*/  STS.U16 [R3+UR4+0x2400], R90 ;  /* 0x0024005a03007988 */ /* 0x000fe20008000404 */
[----:B------:R-:W-:Y:S02]  /*2120*/  F2FP.SATFINITE.E4M3.F32.PACK_AB_MERGE_C R54, R55, R54, RZ ;  /* 0x000000363736723e */ /* 0x000fe400048070ff */
[----:B------:R-:W-:Y:S01]  /*2130*/  F2FP.SATFINITE.E4M3.F32.PACK_AB_MERGE_C R112, R113, R112, RZ ;  /* 0x000000707170723e */ /* 0x000fe200048070ff */
[----:B------:R-:W-:Y:S01]  /*2140*/  STS.U16 [R3+UR4+0x2008], R92 ;  /* 0x0020085c03007988 */ /* 0x000fe20008000404 */
[----:B------:R-:W-:Y:S02]  /*2150*/  F2FP.SATFINITE.E4M3.F32.PACK_AB_MERGE_C R114, R115, R114, RZ ;  /* 0x000000727372723e */ /* 0x000fe400048070ff */
[----:B------:R-:W-:Y:S01]  /*2160*/  F2FP.SATFINITE.E4M3.F32.PACK_AB_MERGE_C R116, R117, R116, RZ ;  /* 0x000000747574723e */ /* 0x000fe200048070ff */
[----:B------:R-:W-:Y:S01]  /*2170*/  STS.U16 [R3+UR4+0x2408], R94 ;  /* 0x0024085e03007988 */ /* 0x000fe20008000404 */
[----:B------:R-:W-:-:S02]  /*2180*/  F2FP.SATFINITE.E4M3.F32.PACK_AB_MERGE_C R118, R119, R118, RZ ;  /* 0x000000767776723e */ /* 0x000fc400048070ff */
[----:B------:R-:W-:Y:S01]  /*2190*/  LOP3.LUT R9, R3, 0x30, RZ, 0x3c, !PT ;  /* 0x0000003003097812 */ /* 0x000fe200078e3cff */
[----:B------:R-:W-:Y:S01]  /*21a0*/  STS.U16 [R5+UR4], R32 ;  /* 0x0000002005007988 */ /* 0x000fe20008000404 */
[----:B------:R-:W-:Y:S02]  /*21b0*/  F2FP.SATFINITE.E4M3.F32.PACK_AB_MERGE_C R56, R57, R56, RZ ;  /* 0x000000383938723e */ /* 0x000fe400048070ff */
[----:B------:R-:W-:Y:S01]  /*21c0*/  F2FP.SATFINITE.E4M3.F32.PACK_AB_MERGE_C R58, R59, R58, RZ ;  /* 0x0000003a3b3a723e */ /* 0x000fe200048070ff */
[----:B------:R-:W-:Y:S01]  /*21d0*/  STS.U16 [R5+UR4+0x400], R34 ;  /* 0x0004002205007988 */ /* 0x000fe20008000404 */
[----:B------:R-:W-:Y:S02]  /*21e0*/  F2FP.SATFINITE.E4M3.F32.PACK_AB_MERGE_C R60, R61, R60, RZ ;  /* 0x0000003c3d3c723e */ /* 0x000fe400048070ff */
        /* <DEDUP_REMOVED lines=16> */
[----:B------:R1:W-:Y:S01]  /*22f0*/  STS.U16 [R5+UR4+0x2408], R102 ;  /* 0x0024086605007988 */ /* 0x0003e20008000404 */
[----:B------:R-:W-:Y:S02]  /*2300*/  F2FP.SATFINITE.E4M3.F32.PACK_AB_MERGE_C R132, R133, R132, RZ ;  /* 0x000000848584723e */ /* 0x000fe400048070ff */
[----:B------:R-:W-:Y:S01]  /*2310*/  F2FP.SATFINITE.E4M3.F32.PACK_AB_MERGE_C R134, R135, R134, RZ ;  /* 0x000000868786723e */ /* 0x000fe200048070ff */
[----:B------:R-:W-:Y:S01]  /*2320*/  STS.U16 [R7+UR4], R40 ;  /* 0x0000002807007988 */ /* 0x000fe20008000404 */
[----:B------:R-:W-:-:S02]  /*2330*/  F2FP.SATFINITE.E4M3.F32.PACK_AB_MERGE_C R72, R73, R72, RZ ;  /* 0x000000484948723e */ /* 0x000fc400048070ff */
[----:B------:R-:W-:Y:S01]  /*2340*/  F2FP.SATFINITE.E4M3.F32.PACK_AB_MERGE_C R74, R75, R74, RZ ;  /* 0x0000004a4b4a723e */ /* 0x000fe200048070ff */
[----:B------:R-:W-:Y:S01]  /*2350*/  STS.U16 [R7+UR4+0x400], R42 ;  /* 0x0004002a07007988 */ /* 0x000fe20008000404 */
[----:B------:R-:W-:Y:S02]  /*2360*/  F2FP.SATFINITE.E4M3.F32.PACK_AB_MERGE_C R76, R77, R76, RZ ;  /* 0x0000004c4d4c723e */ /* 0x000fe400048070ff */
[----:B-1----:R-:W-:Y:S01]  /*2370*/  LOP3.LUT R5, R3, 0x40, RZ, 0x3c, !PT ;  /* 0x0000004003057812 */ /* 0x002fe200078e3cff */
        /* <DEDUP_REMOVED lines=15> */
[----:B------:R1:W-:Y:S01]  /*2470*/  STS.U16 [R7+UR4+0x2408], R110 ;  /* 0x0024086e07007988 */ /* 0x0003e20008000404 */
[----:B------:R-:W-:Y:S02]  /*2480*/  F2FP.SATFINITE.E4M3.F32.PACK_AB_MERGE_C R146, R147, R146, RZ ;  /* 0x000000929392723e */ /* 0x000fe400048070ff */
[----:B------:R-:W-:Y:S01]  /*2490*/  F2FP.SATFINITE.E4M3.F32.PACK_AB_MERGE_C R148, R149, R148, RZ ;  /* 0x000000949594723e */ /* 0x000fe200048070ff */
[----:B------:R-:W-:Y:S01]  /*24a0*/  STS.U16 [R9+UR4], R48 ;  /* 0x0000003009007988 */ /* 0x000fe20008000404 */
[----:B------:R-:W-:Y:S02]  /*24b0*/  F2FP.SATFINITE.E4M3.F32.PACK_AB_MERGE_C R150, R151, R150, RZ ;  /* 0x000000969796723e */ /* 0x000fe400048070ff */
[----:B------:R-:W-:Y:S01]  /*24c0*/  SHF.R.U32.HI R0, RZ, 0x5, R0 ;  /* 0x00000005ff007819 */ /* 0x000fe20000011600 */
[----:B------:R-:W-:Y:S01]  /*24d0*/  STS.U16 [R9+UR4+0x400], R50 ;  /* 0x0004003209007988 */ /* 0x000fe20008000404 */
[----:B-1----:R-:W-:-:S03]  /*24e0*/  LOP3.LUT R7, R3, 0x50, RZ, 0x3c, !PT ;  /* 0x0000005003077812 */ /* 0x002fc600078e3cff */
[----:B------:R-:W-:Y:S01]  /*24f0*/  STS.U16 [R9+UR4+0x8], R52 ;  /* 0x0000083409007988 */ /* 0x000fe20008000404 */
[----:B------:R-:W-:-:S03]  /*2500*/  R2UR UR5, R0 ;  /* 0x00000000000572ca */ /* 0x000fc600000e0000 */
[----:B------:R-:W-:Y:S04]  /*2510*/  STS.U16 [R9+UR4+0x408], R54 ;  /* 0x0004083609007988 */ /* 0x000fe80008000404 */
[----:B------:R-:W-:Y:S04]  /*2520*/  STS.U16 [R9+UR4+0x2000], R112 ;  /* 0x0020007009007988 */ /* 0x000fe80008000404 */
[----:B------:R-:W-:Y:S02]  /*2530*/  STS.U16 [R9+UR4+0x2400], R114 ;  /* 0x0024007209007988 */ /* 0x000fe40008000404 */
[----:B------:R-:W-:-:S02]  /*2540*/  ULOP3.LUT UR5, UR5, 0x1, URZ, 0xc0, !UPT ;  /* 0x0000000105057892 */ /* 0x000fc4000f8ec03f */
[----:B------:R-:W-:Y:S02]  /*2550*/  STS.U16 [R9+UR4+0x2008], R116 ;  /* 0x0020087409007988 */ /* 0x000fe40008000404 */
[----:B------:R-:W-:Y:S02]  /*2560*/  ULEA UR9, UR5, UR7, 0x7 ;  /* 0x0000000705097291 */ /* 0x000fe4000f8e383f */
[----:B------:R1:W-:Y:S01]  /*2570*/  STS.U16 [R9+UR4+0x2408], R118 ;  /* 0x0024087609007988 */ /* 0x0003e20008000404 */
[----:B------:R-:W-:Y:S01]  /*2580*/  ULEA UR8, UR5, UR4, 0xd ;  /* 0x0000000405087291 */ /* 0x000fe2000f8e683f */
[----:B------:R-:W-:Y:S02]  /*2590*/  @UP0 UMOV UR7, UR21 ;  /* 0x0000001500070c82 */ /* 0x000fe40008000000 */
[----:B------:R-:W-:Y:S04]  /*25a0*/  STS.U16 [R5+UR4], R56 ;  /* 0x0000003805007988 */ /* 0x000fe80008000404 */
[----:B------:R-:W-:Y:S01]  /*25b0*/  STS.U16 [R5+UR4+0x400], R58 ;  /* 0x0004003a05007988 */ /* 0x000fe20008000404 */
[----:B-1----:R-:W-:-:S02]  /*25c0*/  LOP3.LUT R9, R3, 0x60, RZ, 0x3c, !PT ;  /* 0x0000006003097812 */ /* 0x002fc400078e3cff */
[----:B------:R-:W-:Y:S01]  /*25d0*/  LOP3.LUT R3, R3, 0x70, RZ, 0x3c, !PT ;  /* 0x0000007003037812 */ /* 0x000fe200078e3cff */
[----:B------:R-:W-:Y:S04]  /*25e0*/  STS.U16 [R5+UR4+0x8], R60 ;  /* 0x0000083c05007988 */ /* 0x000fe80008000404 */
[----:B------:R-:W-:Y:S04]  /*25f0*/  STS.U16 [R5+UR4+0x408], R62 ;  /* 0x0004083e05007988 */ /* 0x000fe80008000404 */
[----:B------:R-:W-:Y:S04]  /*2600*/  STS.U16 [R5+UR4+0x2000], R120 ;  /* 0x0020007805007988 */ /* 0x000fe80008000404 */
[----:B------:R-:W-:Y:S04]  /*2610*/  STS.U16 [R5+UR4+0x2400], R122 ;  /* 0x0024007a05007988 */ /* 0x000fe80008000404 */
[----:B------:R-:W-:Y:S04]  /*2620*/  STS.U16 [R5+UR4+0x2008], R124 ;  /* 0x0020087c05007988 */ /* 0x000fe80008000404 */
[----:B------:R-:W-:Y:S04]  /*2630*/  STS.U16 [R5+UR4+0x2408], R126 ;  /* 0x0024087e05007988 */ /* 0x000fe80008000404 */
[----:B------:R-:W-:Y:S04]  /*2640*/  STS.U16 [R7+UR4], R64 ;  /* 0x0000004007007988 */ /* 0x000fe80008000404 */
[----:B------:R-:W-:Y:S04]  /*2650*/  STS.U16 [R7+UR4+0x400], R66 ;  /* 0x0004004207007988 */ /* 0x000fe80008000404 */
        /* <DEDUP_REMOVED lines=21> */
[----:B------:R-:W-:Y:S01]  /*27b0*/  STS.U16 [R3+UR4+0x2408], R150 ;  /* 0x0024089603007988 */ /* 0x000fe20008000404 */
[----:B------:R1:W-:Y:S06]  /*27c0*/  MEMBAR.ALL.CTA ;  /* 0x0000000000007992 */ /* 0x0003ec0000008000 */
[----:B-1----:R-:W1:Y:S02]  /*27d0*/  FENCE.VIEW.ASYNC.S ;  /* 0x00000000000073c6 */ /* 0x002e640000000000 */
[----:B-1----:R-:W-:Y:S06]  /*27e0*/  BAR.SYNC.DEFER_BLOCKING 0x0 ;  /* 0x0000000000007b1d */ /* 0x002fec0000010000 */
[----:B------:R1:W-:Y:S01]  /*27f0*/  @UP1 UTMASTG.2D [UR8], [UR6] ;  /* 0x00000008060013b5 */ /* 0x0003e20008008000 */
[----:B------:R0:W-:Y:S01]  /*2800*/  UTMACMDFLUSH ;  /* 0x00000000000079b7 */ /* 0x0001e20000000000 */
[----:B------:R-:W-:-:S04]  /*2810*/  DEPBAR.LE SB0, 0x0 ;  /* 0x000080000000791a */ /* 0x000fc80000000000 */
[----:B------:R-:W-:Y:S06]  /*2820*/  BAR.SYNC.DEFER_BLOCKING 0x0 ;  /* 0x0000000000007b1d */ /* 0x000fec0000010000 */
[----:B-1----:R-:W-:Y:S05]  /*2830*/  EXIT ;  /* 0x000000000000794d */ /* 0x002fea0003800000 */
.L_x_49:
[----:B------:R-:W1:Y:S02]  /*2840*/  SYNCS.PHASECHK.TRANS64.TRYWAIT P0, [UR4+0x2800], R2 ;  /* 0x00280002ff0075a7 */ /* 0x000e640008000144 */
[----:B-1----:R-:W-:Y:S05]  /*2850*/  @!P0 BRA `(.L_x_49) ;  /* 0xfffffffc00f88947 */ /* 0x002fea000383ffff */
[----:B------:R-:W-:Y:S05]  /*2860*/  BRA `(.L_x_51) ;  /* 0xfffffff400387947 */ /* 0x000fea000383ffff */
.L_x_52:
[----:B------:R-:W-:-:S00]  /*2870*/  BRA `(.L_x_52) ;  /* 0xfffffffc00fc7947 */ /* 0x000fc0000383ffff */
[----:B------:R-:W-:-:S00]  /*2880*/  NOP ;  /* 0x0000000000007918 */ /* 0x000fc00000000000 */
[----:B------:R-:W-:-:S00]  /*2890*/  NOP ;  /* 0x0000000000007918 */ /* 0x000fc00000000000 */
[----:B------:R-:W-:-:S00]  /*28a0*/  NOP ;  /* 0x0000000000007918 */ /* 0x000fc00000000000 */
[----:B------:R-:W-:-:S00]  /*28b0*/  NOP ;  /* 0x0000000000007918 */ /* 0x000fc00000000000 */
[----:B------:R-:W-:-:S00]  /*28c0*/  NOP ;  /* 0x0000000000007918 */ /* 0x000fc00000000000 */
[----:B------:R-:W-:-:S00]  /*28d0*/  NOP ;  /* 0x0000000000007918 */ /* 0x000fc00000000000 */
[----:B------:R-:W-:-:S00]  /*28e0*/  NOP ;  /* 0x0000000000007918 */ /* 0x000fc00000000000 */
[----:B------:R-:W-:-:S00]  /*28f0*/  NOP ;  /* 0x0000000000007918 */ /* 0x000fc00000000000 */
.L_x_53:


//--------------------- .nv.shared.gluon_wgmma    --------------------------
	.section	.nv.shared.gluon_wgmma,"aw",@nobits
	.sectionflags	@""
	.align	16
	.zero		1024


//--------------------- .nv.shared.reserved.0     --------------------------
	.section	.nv.shared.reserved.0,"aw",@nobits
	.weak		__nv_reservedSMEM_offset_0_alias
	.size		__nv_reservedSMEM_offset_0_alias, 0, 0
	.other		__nv_reservedSMEM_offset_0_alias,@"STO_CUDA_RESERVED_SHARED STV_DEFAULT"
__nv_reservedSMEM_offset_0_alias:
	.zero		0


//--------------------- .nv.constant0.gluon_wgmma --------------------------
	.section	.nv.constant0.gluon_wgmma,"a",@progbits
	.sectionflags	@""
	.align	4
.nv.constant0.gluon_wgmma:
	.zero		608


//--------------------- SYMBOLS --------------------------

	.type		.nv.reservedSmem.offset0,@object
	.size		.nv.reservedSmem.offset0,0x4
